def matmul_kernel(
    a_ptr,
    b_ptr,
    c_ptr,
    M,
    N,
    K,
    stride_am,
    stride_ak,
    stride_bk,
    stride_bn,
    stride_cm,
    stride_cn,
    BLOCK_M: tl.constexpr,
    BLOCK_N: tl.constexpr,
    BLOCK_K: tl.constexpr,
    GROUP_M: tl.constexpr,
):
    pid = tl.program_id(axis=0)
    num_pid_m = tl.cdiv(M, BLOCK_M)
    num_pid_n = tl.cdiv(N, BLOCK_N)
    num_pid_in_group = GROUP_M * num_pid_n
    group_id = pid // num_pid_in_group
    first_pid_m = group_id * GROUP_M
    group_size_m = min(num_pid_m - first_pid_m, GROUP_M)
    pid_m = first_pid_m + ((pid % num_pid_in_group) % group_size_m)
    pid_n = (pid % num_pid_in_group) // group_size_m

    offs_am = (pid_m * BLOCK_M + tl.arange(0, BLOCK_M)) % M
    offs_bn = (pid_n * BLOCK_N + tl.arange(0, BLOCK_N)) % N
    offs_k = tl.arange(0, BLOCK_K)
    a_ptrs = a_ptr + offs_am[:, None] * stride_am + offs_k[None, :] * stride_ak
    b_ptrs = b_ptr + offs_k[:, None] * stride_bk + offs_bn[None, :] * stride_bn

    acc = tl.zeros((BLOCK_M, BLOCK_N), dtype=tl.float32)
    for kk in range(0, tl.cdiv(K, BLOCK_K)):
        a = tl.load(a_ptrs, mask=offs_k[None, :] < K - kk * BLOCK_K, other=0.0)
        b = tl.load(b_ptrs, mask=offs_k[:, None] < K - kk * BLOCK_K, other=0.0)
        acc = tl.dot(a, b, acc)
        a_ptrs += BLOCK_K * stride_ak
        b_ptrs += BLOCK_K * stride_bk

    c = acc.to(c_ptr.dtype.element_ty)
    offs_cm = pid_m * BLOCK_M + tl.arange(0, BLOCK_M)
    offs_cn = pid_n * BLOCK_N + tl.arange(0, BLOCK_N)
    c_ptrs = c_ptr + offs_cm[:, None] * stride_cm + offs_cn[None, :] * stride_cn
    mask = (offs_cm[:, None] < M) & (offs_cn[None, :] < N)
    tl.store(c_ptrs, c, mask=mask)

# config = {"BLOCK_K": 32, "BLOCK_M": 256, "BLOCK_N": 128, "GROUP_M": 1, "arch": "sm_90", "dtype": "fp16", "num_ctas": 1, "num_stages": 3, "num_warps": 4}
# arch = sm_90


// ===== COMPILED SASS (sm_90a) =====

	.target	sm_90a

	.elftype	@"ET_EXEC"


//--------------------- .note.nv.tkinfo           --------------------------
	.section	.note.nv.tkinfo,"",@"SHT_NOTE"
	.sectionflags	@"SHF_NOTE_NV_TKINFO"
	.tkinfo
        /*0018*/ 	.word	0x00000002
        /*0030*/ 	.string	""
        /*0030*/ 	.string	"ptxas"
        /*0030*/ 	.string	"Cuda compilation tools, release 13.0, V13.0.88"
        /*0030*/ 	.string	"Build cuda_13.0.r13.0/compiler.36424714_0"
        /*0030*/ 	.string	"-v  -suppress-debug-info  -lineinfo  -arch sm_90a "



//--------------------- .note.nv.cuinfo           --------------------------
	.section	.note.nv.cuinfo,"",@"SHT_NOTE"
	.sectionflags	@"SHF_NOTE_NV_CUINFO"
        /*0018*/ 	.short	0x0002
        /*001a*/ 	.short	0x005a
        /*001c*/ 	.short	0x0082
	.zero		2


//--------------------- .nv.info                  --------------------------
	.section	.nv.info,"",@"SHT_CUDA_INFO"
	.align	4


	//----- nvinfo : EIATTR_REGCOUNT
	.align		4
        /*0000*/ 	.byte	0x04, 0x2f
        /*0002*/ 	.short	(.L_1 - .L_0)
	.align		4
.L_0:
        /*0004*/ 	.word	index@(matmul_kernel)
        /*0008*/ 	.word	0x000000ff


	//----- nvinfo : EIATTR_FRAME_SIZE
	.align		4
.L_1:
        /*000c*/ 	.byte	0x04, 0x11
        /*000e*/ 	.short	(.L_3 - .L_2)
	.align		4
.L_2:
        /*0010*/ 	.word	index@(matmul_kernel)
        /*0014*/ 	.word	0x000005b0


	//----- nvinfo : EIATTR_MIN_STACK_SIZE
	.align		4
.L_3:
        /*0018*/ 	.byte	0x04, 0x12
        /*001a*/ 	.short	(.L_5 - .L_4)
	.align		4
.L_4:
        /*001c*/ 	.word	index@(matmul_kernel)
        /*0020*/ 	.word	0x000005b0
.L_5:


//--------------------- .nv.compat                --------------------------
	.section	.nv.compat,"",@"SHT_CUDA_COMPAT_INFO"
	.align	4
        /*0000*/ 	.byte	0x02, 0x09, 0x01, 0x00, 0x02, 0x02, 0x04, 0x00, 0x02, 0x05, 0x05, 0x00, 0x03, 0x07, 0x01, 0x01
        /*0010*/ 	.byte	0x02, 0x03, 0x00, 0x00, 0x02, 0x06, 0x01, 0x00, 0x04, 0x0b, 0x08, 0x00, 0x00, 0x00, 0x00, 0x00
        /*0020*/ 	.byte	0x00, 0x00, 0x00, 0x00


//--------------------- .nv.info.matmul_kernel    --------------------------
	.section	.nv.info.matmul_kernel,"",@"SHT_CUDA_INFO"
	.sectionflags	@""
	.align	4


	//----- nvinfo : EIATTR_CUDA_API_VERSION
	.align		4
        /*0000*/ 	.byte	0x04, 0x37
        /*0002*/ 	.short	(.L_7 - .L_6)
.L_6:
        /*0004*/ 	.word	0x00000082


	//----- nvinfo : EIATTR_KPARAM_INFO
	.align		4
.L_7:
        /*0008*/ 	.byte	0x04, 0x17
        /*000a*/ 	.short	(.L_9 - .L_8)
.L_8:
        /*000c*/ 	.word	0x00000000
        /*0010*/ 	.short	0x000d
        /*0012*/ 	.short	0x0048
        /*0014*/ 	.byte	0x00, 0xf4, 0x21, 0x00


	//----- nvinfo : EIATTR_KPARAM_INFO
	.align		4
.L_9:
        /*0018*/ 	.byte	0x04, 0x17
        /*001a*/ 	.short	(.L_11 - .L_10)
.L_10:
        /*001c*/ 	.word	0x00000000
        /*0020*/ 	.short	0x000c
        /*0022*/ 	.short	0x0040
        /*0024*/ 	.byte	0x00, 0xf4, 0x21, 0x00


	//----- nvinfo : EIATTR_KPARAM_INFO
	.align		4
.L_11:
        /*0028*/ 	.byte	0x04, 0x17
        /*002a*/ 	.short	(.L_13 - .L_12)
.L_12:
        /*002c*/ 	.word	0x00000000
        /*0030*/ 	.short	0x000b
        /*0032*/ 	.short	0x0038
        /*0034*/ 	.byte	0x00, 0xf0, 0x11, 0x00


	//----- nvinfo : EIATTR_KPARAM_INFO
	.align		4
.L_13:
        /*0038*/ 	.byte	0x04, 0x17
        /*003a*/ 	.short	(.L_15 - .L_14)
.L_14:
        /*003c*/ 	.word	0x00000000
        /*0040*/ 	.short	0x000a
        /*0042*/ 	.short	0x0034
        /*0044*/ 	.byte	0x00, 0xf0, 0x11, 0x00


	//----- nvinfo : EIATTR_KPARAM_INFO
	.align		4
.L_15:
        /*0048*/ 	.byte	0x04, 0x17
        /*004a*/ 	.short	(.L_17 - .L_16)
.L_16:
        /*004c*/ 	.word	0x00000000
        /*0050*/ 	.short	0x0009
        /*0052*/ 	.short	0x0030
        /*0054*/ 	.byte	0x00, 0xf0, 0x11, 0x00


	//----- nvinfo : EIATTR_KPARAM_INFO
	.align		4
.L_17:
        /*0058*/ 	.byte	0x04, 0x17
        /*005a*/ 	.short	(.L_19 - .L_18)
.L_18:
        /*005c*/ 	.word	0x00000000
        /*0060*/ 	.short	0x0008
        /*0062*/ 	.short	0x002c
        /*0064*/ 	.byte	0x00, 0xf0, 0x11, 0x00


	//----- nvinfo : EIATTR_KPARAM_INFO
	.align		4
.L_19:
        /*0068*/ 	.byte	0x04, 0x17
        /*006a*/ 	.short	(.L_21 - .L_20)
.L_20:
        /*006c*/ 	.word	0x00000000
        /*0070*/ 	.short	0x0007
        /*0072*/ 	.short	0x0028
        /*0074*/ 	.byte	0x00, 0xf0, 0x11, 0x00


	//----- nvinfo : EIATTR_KPARAM_INFO
	.align		4
.L_21:
        /*0078*/ 	.byte	0x04, 0x17
        /*007a*/ 	.short	(.L_23 - .L_22)
.L_22:
        /*007c*/ 	.word	0x00000000
        /*0080*/ 	.short	0x0006
        /*0082*/ 	.short	0x0024
        /*0084*/ 	.byte	0x00, 0xf0, 0x11, 0x00


	//----- nvinfo : EIATTR_KPARAM_INFO
	.align		4
.L_23:
        /*0088*/ 	.byte	0x04, 0x17
        /*008a*/ 	.short	(.L_25 - .L_24)
.L_24:
        /*008c*/ 	.word	0x00000000
        /*0090*/ 	.short	0x0005
        /*0092*/ 	.short	0x0020
        /*0094*/ 	.byte	0x00, 0xf0, 0x11, 0x00


	//----- nvinfo : EIATTR_KPARAM_INFO
	.align		4
.L_25:
        /*0098*/ 	.byte	0x04, 0x17
        /*009a*/ 	.short	(.L_27 - .L_26)
.L_26:
        /*009c*/ 	.word	0x00000000
        /*00a0*/ 	.short	0x0004
        /*00a2*/ 	.short	0x001c
        /*00a4*/ 	.byte	0x00, 0xf0, 0x11, 0x00


	//----- nvinfo : EIATTR_KPARAM_INFO
	.align		4
.L_27:
        /*00a8*/ 	.byte	0x04, 0x17
        /*00aa*/ 	.short	(.L_29 - .L_28)
.L_28:
        /*00ac*/ 	.word	0x00000000
        /*00b0*/ 	.short	0x0003
        /*00b2*/ 	.short	0x0018
        /*00b4*/ 	.byte	0x00, 0xf0, 0x11, 0x00


	//----- nvinfo : EIATTR_KPARAM_INFO
	.align		4
.L_29:
        /*00b8*/ 	.byte	0x04, 0x17
        /*00ba*/ 	.short	(.L_31 - .L_30)
.L_30:
        /*00bc*/ 	.word	0x00000000
        /*00c0*/ 	.short	0x0002
        /*00c2*/ 	.short	0x0010
        /*00c4*/ 	.byte	0x00, 0xf4, 0x21, 0x00


	//----- nvinfo : EIATTR_KPARAM_INFO
	.align		4
.L_31:
        /*00c8*/ 	.byte	0x04, 0x17
        /*00ca*/ 	.short	(.L_33 - .L_32)
.L_32:
        /*00cc*/ 	.word	0x00000000
        /*00d0*/ 	.short	0x0001
        /*00d2*/ 	.short	0x0008
        /*00d4*/ 	.byte	0x00, 0xf4, 0x21, 0x00


	//----- nvinfo : EIATTR_KPARAM_INFO
	.align		4
.L_33:
        /*00d8*/ 	.byte	0x04, 0x17
        /*00da*/ 	.short	(.L_35 - .L_34)
.L_34:
        /*00dc*/ 	.word	0x00000000
        /*00e0*/ 	.short	0x0000
        /*00e2*/ 	.short	0x0000
        /*00e4*/ 	.byte	0x00, 0xf4, 0x21, 0x00


	//----- nvinfo : EIATTR_SPARSE_MMA_MASK
	.align		4
.L_35:
        /*00e8*/ 	.byte	0x03, 0x50
        /*00ea*/ 	.short	0x0000


	//----- nvinfo : EIATTR_MAXREG_COUNT
	.align		4
        /*00ec*/ 	.byte	0x03, 0x1b
        /*00ee*/ 	.short	0x00ff


	//----- nvinfo : EIATTR_NUM_BARRIERS
	.align		4
        /*00f0*/ 	.byte	0x02, 0x4c
        /*00f2*/ 	.byte	0x01
	.zero		1


	//----- nvinfo : EIATTR_ANNOTATIONS
	.align		4
        /*00f4*/ 	.byte	0x04, 0x55
        /*00f6*/ 	.short	(.L_37 - .L_36)


	//   ....[0]....
.L_36:
        /*00f8*/ 	.word	0x00000001
        /*00fc*/ 	.byte	0x50, 0x09, 0x00, 0x00, 0x01, 0x00, 0x00, 0x00, 0xb0, 0x2c, 0x00, 0x00, 0x01, 0x00, 0x00, 0x00
        /* <DEDUP_REMOVED lines=272> */
        /*120c*/ 	.byte	0x30, 0x87, 0x00, 0x00


	//----- nvinfo : EIATTR_MERCURY_ISA_VERSION
	.align		4
.L_37:
        /*1210*/ 	.byte	0x03, 0x5f
        /*1212*/ 	.short	0x0101


	//----- nvinfo : EIATTR_EXIT_INSTR_OFFSETS
	.align		4
        /*1214*/ 	.byte	0x04, 0x1c
        /*1216*/ 	.short	(.L_39 - .L_38)


	//   ....[0]....
.L_38:
        /*1218*/ 	.word	0x000105f0


	//   ....[1]....
        /*121c*/ 	.word	0x00010620


	//----- nvinfo : EIATTR_REQNTID
	.align		4
.L_39:
        /*1220*/ 	.byte	0x04, 0x10
        /*1222*/ 	.short	(.L_41 - .L_40)
.L_40:
        /*1224*/ 	.word	0x00000080
        /*1228*/ 	.word	0x00000001
        /*122c*/ 	.word	0x00000001


	//----- nvinfo : EIATTR_CBANK_PARAM_SIZE
	.align		4
.L_41:
        /*1230*/ 	.byte	0x03, 0x19
        /*1232*/ 	.short	0x0050


	//----- nvinfo : EIATTR_PARAM_CBANK
	.align		4
        /*1234*/ 	.byte	0x04, 0x0a
        /*1236*/ 	.short	(.L_43 - .L_42)
	.align		4
.L_42:
        /*1238*/ 	.word	index@(.nv.constant0.matmul_kernel)
        /*123c*/ 	.short	0x0210
        /*123e*/ 	.short	0x0050


	//----- nvinfo : EIATTR_SW_WAR
	.align		4
.L_43:
        /*1240*/ 	.byte	0x04, 0x36
        /*1242*/ 	.short	(.L_45 - .L_44)
.L_44:
        /*1244*/ 	.word	0x00000008
.L_45:


//--------------------- .nv.callgraph             --------------------------
	.section	.nv.callgraph,"",@"SHT_CUDA_CALLGRAPH"
	.align	4
	.sectionentsize	8
	.align		4
        /*0000*/ 	.word	0x00000000
	.align		4
        /*0004*/ 	.word	0xffffffff
	.align		4
        /*0008*/ 	.word	0x00000000
	.align		4
        /*000c*/ 	.word	0xfffffffe
	.align		4
        /*0010*/ 	.word	0x00000000
	.align		4
        /*0014*/ 	.word	0xfffffffd
	.align		4
        /*0018*/ 	.word	0x00000000
	.align		4
        /*001c*/ 	.word	0xfffffffc


//--------------------- .text.matmul_kernel       --------------------------
	.section	.text.matmul_kernel,"ax",@progbits
	.align	128
        .global         matmul_kernel
        .type           matmul_kernel,@function
        .size           matmul_kernel,(.L_x_3 - matmul_kernel)
        .other          matmul_kernel,@"STO_CUDA_ENTRY STV_DEFAULT"
matmul_kernel:
.text.matmul_kernel:
[----:B------:R-:W0:Y:S08]  /*0000*/  LDC R1, c[0x0][0x28] ;  /* 0x00000a00ff017b82 */ /* 0x000e300000000800 */
[----:B------:R-:W1:Y:S01]  /*0010*/  LDC.64 R24, c[0x0][0x228] ;  /* 0x00008a00ff187b82 */ /* 0x000e620000000a00 */
[----:B------:R-:W2:Y:S01]  /*0020*/  S2R R5, SR_CTAID.X ;  /* 0x0000000000057919 */ /* 0x000ea20000002500 */
[----:B------:R-:W-:Y:S01]  /*0030*/  UMOV UR4, 0x400 ;  /* 0x0000040000047882 */ /* 0x000fe20000000000 */
[----:B------:R-:W-:Y:S01]  /*0040*/  ULDC.64 UR14, c[0x0][0x208] ;  /* 0x00008200000e7ab9 */ /* 0x000fe20000000a00 */
[----:B0-----:R-:W-:Y:S01]  /*0050*/  VIADD R1, R1, 0xfffffa50 ;  /* 0xfffffa5001017836 */ /* 0x001fe20000000000 */
[----:B------:R-:W-:-:S02]  /*0060*/  CS2R R36, SRZ ;  /* 0x0000000000247805 */ /* 0x000fc4000001ff00 */
[----:B------:R-:W-:Y:S02]  /*0070*/  CS2R R38, SRZ ;  /* 0x0000000000267805 */ /* 0x000fe4000001ff00 */
[----:B------:R-:W-:Y:S01]  /*0080*/  CS2R R40, SRZ ;  /* 0x0000000000287805 */ /* 0x000fe2000001ff00 */
[----:B------:R-:W0:Y:S01]  /*0090*/  S2UR UR12, SR_CgaCtaId ;  /* 0x00000000000c79c3 */ /* 0x000e220000008800 */
[----:B------:R-:W-:Y:S02]  /*00a0*/  CS2R R42, SRZ ;  /* 0x00000000002a7805 */ /* 0x000fe4000001ff00 */
[----:B------:R-:W-:Y:S02]  /*00b0*/  CS2R R44, SRZ ;  /* 0x00000000002c7805 */ /* 0x000fe4000001ff00 */
[----:B------:R-:W-:Y:S02]  /*00c0*/  CS2R R46, SRZ ;  /* 0x00000000002e7805 */ /* 0x000fe4000001ff00 */
[----:B------:R-:W-:-:S02]  /*00d0*/  CS2R R96, SRZ ;  /* 0x0000000000607805 */ /* 0x000fc4000001ff00 */
[----:B------:R-:W-:Y:S02]  /*00e0*/  CS2R R98, SRZ ;  /* 0x0000000000627805 */ /* 0x000fe4000001ff00 */
[----:B------:R-:W-:Y:S02]  /*00f0*/  CS2R R148, SRZ ;  /* 0x0000000000947805 */ /* 0x000fe4000001ff00 */
        /* <DEDUP_REMOVED lines=8> */
[----:B------:R-:W-:Y:S01]  /*0180*/  CS2R R138, SRZ ;  /* 0x00000000008a7805 */ /* 0x000fe2000001ff00 */
[----:B-1----:R-:W-:Y:S01]  /*0190*/  VIADD R0, R25, 0x7f ;  /* 0x0000007f19007836 */ /* 0x002fe20000000000 */
[----:B------:R-:W-:-:S02]  /*01a0*/  CS2R R108, SRZ ;  /* 0x00000000006c7805 */ /* 0x000fc4000001ff00 */
[----:B------:R-:W-:Y:S02]  /*01b0*/  CS2R R110, SRZ ;  /* 0x00000000006e7805 */ /* 0x000fe4000001ff00 */
[----:B------:R-:W-:Y:S02]  /*01c0*/  CS2R R132, SRZ ;  /* 0x0000000000847805 */ /* 0x000fe4000001ff00 */
[----:B------:R-:W-:Y:S02]  /*01d0*/  CS2R R134, SRZ ;  /* 0x0000000000867805 */ /* 0x000fe4000001ff00 */
[----:B------:R-:W-:Y:S02]  /*01e0*/  SHF.R.S32.HI R3, RZ, 0x1f, R0 ;  /* 0x0000001fff037819 */ /* 0x000fe40000011400 */
[----:B------:R-:W-:Y:S02]  /*01f0*/  CS2R R112, SRZ ;  /* 0x0000000000707805 */ /* 0x000fe4000001ff00 */
[----:B------:R-:W-:Y:S01]  /*0200*/  CS2R R114, SRZ ;  /* 0x0000000000727805 */ /* 0x000fe2000001ff00 */
[----:B0-----:R-:W-:Y:S01]  /*0210*/  ULEA UR12, UR12, UR4, 0x18 ;  /* 0x000000040c0c7291 */ /* 0x001fe2000f8ec03f */
[----:B------:R-:W-:-:S02]  /*0220*/  LEA.HI R3, R3, R0, RZ, 0x7 ;  /* 0x0000000003037211 */ /* 0x000fc400078f38ff */
[----:B------:R-:W-:Y:S02]  /*0230*/  CS2R R48, SRZ ;  /* 0x0000000000307805 */ /* 0x000fe4000001ff00 */
[----:B--2---:R-:W-:Y:S02]  /*0240*/  IABS R8, R5 ;  /* 0x0000000500087213 */ /* 0x004fe40000000000 */
[----:B------:R-:W-:Y:S02]  /*0250*/  CS2R R50, SRZ ;  /* 0x0000000000327805 */ /* 0x000fe4000001ff00 */
[----:B------:R-:W-:Y:S02]  /*0260*/  SHF.R.S32.HI R4, RZ, 0x7, R3 ;  /* 0x00000007ff047819 */ /* 0x000fe40000011403 */
[----:B------:R-:W-:Y:S02]  /*0270*/  CS2R R116, SRZ ;  /* 0x0000000000747805 */ /* 0x000fe4000001ff00 */
[----:B------:R-:W-:-:S02]  /*0280*/  CS2R R118, SRZ ;  /* 0x0000000000767805 */ /* 0x000fc4000001ff00 */
[----:B------:R-:W-:Y:S02]  /*0290*/  CS2R R52, SRZ ;  /* 0x0000000000347805 */ /* 0x000fe4000001ff00 */
[-C--:B------:R-:W-:Y:S02]  /*02a0*/  IABS R7, R4.reuse ;  /* 0x0000000400077213 */ /* 0x080fe40000000000 */
[----:B------:R-:W-:Y:S02]  /*02b0*/  CS2R R54, SRZ ;  /* 0x0000000000367805 */ /* 0x000fe4000001ff00 */
[----:B------:R-:W-:Y:S02]  /*02c0*/  IABS R10, R4 ;  /* 0x00000004000a7213 */ /* 0x000fe40000000000 */
[----:B------:R-:W-:Y:S01]  /*02d0*/  CS2R R120, SRZ ;  /* 0x0000000000787805 */ /* 0x000fe2000001ff00 */
[----:B------:R-:W0:Y:S01]  /*02e0*/  I2F.RP R0, R7 ;  /* 0x0000000700007306 */ /* 0x000e220000209400 */
        /* <DEDUP_REMOVED lines=13> */
[----:B------:R-:W-:Y:S01]  /*03c0*/  CS2R R68, SRZ ;  /* 0x0000000000447805 */ /* 0x000fe2000001ff00 */
[----:B0-----:R-:W0:Y:S01]  /*03d0*/  MUFU.RCP R0, R0 ;  /* 0x0000000000007308 */ /* 0x001e220000001000 */
        /* <DEDUP_REMOVED lines=14> */
[----:B------:R-:W-:Y:S01]  /*04c0*/  CS2R R218, SRZ ;  /* 0x0000000000da7805 */ /* 0x000fe2000001ff00 */
[----:B0-----:R-:W-:Y:S02]  /*04d0*/  VIADD R2, R0, 0xffffffe ;  /* 0x0ffffffe00027836 */ /* 0x001fe40000000000 */
[----:B------:R-:W-:Y:S02]  /*04e0*/  IMAD.MOV R0, RZ, RZ, -R10 ;  /* 0x000000ffff007224 */ /* 0x000fe400078e0a0a */
[----:B------:R0:W1:Y:S02]  /*04f0*/  F2I.FTZ.U32.TRUNC.NTZ R3, R2 ;  /* 0x0000000200037305 */ /* 0x000064000021f000 */
[----:B0-----:R-:W-:-:S02]  /*0500*/  IMAD.MOV.U32 R2, RZ, RZ, RZ ;  /* 0x000000ffff027224 */ /* 0x001fc400078e00ff */
[----:B-1----:R-:W-:-:S04]  /*0510*/  IMAD.MOV R6, RZ, RZ, -R3 ;  /* 0x000000ffff067224 */ /* 0x002fc800078e0a03 */
[----:B------:R-:W-:Y:S02]  /*0520*/  IMAD R9, R6, R7, RZ ;  /* 0x0000000706097224 */ /* 0x000fe400078e02ff */
[----:B------:R-:W-:Y:S02]  /*0530*/  IMAD.MOV.U32 R6, RZ, RZ, R8 ;  /* 0x000000ffff067224 */ /* 0x000fe400078e0008 */
[----:B------:R-:W-:-:S06]  /*0540*/  IMAD.HI.U32 R3, R3, R9, R2 ;  /* 0x0000000903037227 */ /* 0x000fcc00078e0002 */
[----:B------:R-:W-:-:S04]  /*0550*/  IMAD.HI.U32 R3, R3, R6, RZ ;  /* 0x0000000603037227 */ /* 0x000fc800078e00ff */
[----:B------:R-:W-:-:S05]  /*0560*/  IMAD R0, R3, R0, R6 ;  /* 0x0000000003007224 */ /* 0x000fca00078e0206 */
[----:B------:R-:W-:-:S13]  /*0570*/  ISETP.GT.U32.AND P1, PT, R7, R0, PT ;  /* 0x000000000700720c */ /* 0x000fda0003f24070 */
[----:B------:R-:W-:Y:S02]  /*0580*/  @!P1 IMAD.IADD R0, R0, 0x1, -R7 ;  /* 0x0000000100009824 */ /* 0x000fe400078e0a07 */
[----:B------:R-:W-:Y:S01]  /*0590*/  @!P1 VIADD R3, R3, 0x1 ;  /* 0x0000000103039836 */ /* 0x000fe20000000000 */
[----:B------:R-:W-:Y:S02]  /*05a0*/  ISETP.NE.AND P1, PT, R4, RZ, PT ;  /* 0x000000ff0400720c */ /* 0x000fe40003f25270 */
[----:B------:R-:W-:Y:S02]  /*05b0*/  ISETP.GE.U32.AND P0, PT, R0, R7, PT ;  /* 0x000000070000720c */ /* 0x000fe40003f06070 */
[----:B------:R-:W-:-:S04]  /*05c0*/  LOP3.LUT R0, R5, R4, RZ, 0x3c, !PT ;  /* 0x0000000405007212 */ /* 0x000fc800078e3cff */
[----:B------:R-:W-:Y:S01]  /*05d0*/  ISETP.GE.AND P2, PT, R0, RZ, PT ;  /* 0x000000ff0000720c */ /* 0x000fe20003f46270 */
[----:B------:R-:W-:-:S06]  /*05e0*/  VIADD R0, R24, 0xff ;  /* 0x000000ff18007836 */ /* 0x000fcc0000000000 */
[----:B------:R-:W-:-:S04]  /*05f0*/  @P0 VIADD R3, R3, 0x1 ;  /* 0x0000000103030836 */ /* 0x000fc80000000000 */
[----:B------:R-:W-:Y:S01]  /*0600*/  IMAD.MOV.U32 R8, RZ, RZ, R3 ;  /* 0x000000ffff087224 */ /* 0x000fe200078e0003 */
[----:B------:R-:W-:-:S03]  /*0610*/  SHF.R.S32.HI R3, RZ, 0x1f, R0 ;  /* 0x0000001fff037819 */ /* 0x000fc60000011400 */
[----:B------:R-:W-:Y:S01]  /*0620*/  @!P2 IMAD.MOV R8, RZ, RZ, -R8 ;  /* 0x000000ffff08a224 */ /* 0x000fe200078e0a08 */
[----:B------:R-:W-:Y:S02]  /*0630*/  LEA.HI R3, R3, R0, RZ, 0x8 ;  /* 0x0000000003037211 */ /* 0x000fe400078f40ff */
[----:B------:R-:W-:-:S04]  /*0640*/  @!P1 LOP3.LUT R8, RZ, R4, RZ, 0x33, !PT ;  /* 0x00000004ff089212 */ /* 0x000fc800078e33ff */
[----:B------:R-:W-:Y:S01]  /*0650*/  LEA.HI.SX32 R3, R3, -R8, 0x18 ;  /* 0x8000000803037211 */ /* 0x000fe200078fc2ff */
[----:B------:R-:W-:-:S03]  /*0660*/  IMAD.MOV R6, RZ, RZ, -R8 ;  /* 0x000000ffff067224 */ /* 0x000fc600078e0a08 */
[----:B------:R-:W-:Y:S01]  /*0670*/  VIMNMX R9, R3, 0x1, PT ;  /* 0x0000000103097848 */ /* 0x000fe20003fe0100 */
[----:B------:R-:W-:-:S03]  /*0680*/  IMAD R6, R4, R6, R5 ;  /* 0x0000000604067224 */ /* 0x000fc600078e0205 */
[-C--:B------:R-:W-:Y:S02]  /*0690*/  IABS R7, R9.reuse ;  /* 0x0000000900077213 */ /* 0x080fe40000000000 */
[----:B------:R-:W-:Y:S02]  /*06a0*/  IABS R11, R9 ;  /* 0x00000009000b7213 */ /* 0x000fe40000000000 */
[----:B------:R-:W0:Y:S08]  /*06b0*/  I2F.RP R0, R7 ;  /* 0x0000000700007306 */ /* 0x000e300000209400 */
[----:B0-----:R-:W0:Y:S02]  /*06c0*/  MUFU.RCP R0, R0 ;  /* 0x0000000000007308 */ /* 0x001e240000001000 */
[----:B0-----:R-:W-:-:S02]  /*06d0*/  VIADD R2, R0, 0xffffffe ;  /* 0x0ffffffe00027836 */ /* 0x001fc40000000000 */
[----:B------:R-:W-:-:S04]  /*06e0*/  IMAD.MOV R0, RZ, RZ, -R11 ;  /* 0x000000ffff007224 */ /* 0x000fc800078e0a0b */
[----:B------:R0:W1:Y:S02]  /*06f0*/  F2I.FTZ.U32.TRUNC.NTZ R3, R2 ;  /* 0x0000000200037305 */ /* 0x000064000021f000 */
[----:B0-----:R-:W-:Y:S02]  /*0700*/  IMAD.MOV.U32 R2, RZ, RZ, RZ ;  /* 0x000000ffff027224 */ /* 0x001fe400078e00ff */
[----:B-1----:R-:W-:-:S04]  /*0710*/  IMAD.MOV R10, RZ, RZ, -R3 ;  /* 0x000000ffff0a7224 */ /* 0x002fc800078e0a03 */
[----:B------:R-:W-:Y:S01]  /*0720*/  IMAD.MOV.U32 R4, RZ, RZ, R10 ;  /* 0x000000ffff047224 */ /* 0x000fe200078e000a */
[----:B------:R-:W-:-:S03]  /*0730*/  IABS R10, R6 ;  /* 0x00000006000a7213 */ /* 0x000fc60000000000 */
[----:B------:R-:W-:Y:S02]  /*0740*/  IMAD R5, R4, R7, RZ ;  /* 0x0000000704057224 */ /* 0x000fe400078e02ff */
[----:B------:R-:W-:Y:S01]  /*0750*/  IMAD.MOV.U32 R4, RZ, RZ, R10 ;  /* 0x000000ffff047224 */ /* 0x000fe200078e000a */
[----:B------:R-:W-:Y:S01]  /*0760*/  CS2R R10, SRZ ;  /* 0x00000000000a7805 */ /* 0x000fe2000001ff00 */
[----:B------:R-:W-:Y:S01]  /*0770*/  IMAD.HI.U32 R3, R3, R5, R2 ;  /* 0x0000000503037227 */ /* 0x000fe200078e0002 */
[----:B------:R-:W-:-:S04]  /*0780*/  LOP3.LUT R2, R6, R9, RZ, 0x3c, !PT ;  /* 0x0000000906027212 */ /* 0x000fc800078e3cff */
[----:B------:R-:W-:Y:S01]  /*0790*/  ISETP.GE.AND P2, PT, R2, RZ, PT ;  /* 0x000000ff0200720c */ /* 0x000fe20003f46270 */
[----:B------:R-:W-:-:S04]  /*07a0*/  IMAD.HI.U32 R3, R3, R4, RZ ;  /* 0x0000000403037227 */ /* 0x000fc800078e00ff */
[----:B------:R-:W-:Y:S01]  /*07b0*/  IMAD R0, R3, R0, R4 ;  /* 0x0000000003007224 */ /* 0x000fe200078e0204 */
[----:B------:R-:W-:-:S04]  /*07c0*/  CS2R R4, SRZ ;  /* 0x0000000000047805 */ /* 0x000fc8000001ff00 */
[----:B------:R-:W-:-:S13]  /*07d0*/  ISETP.GT.U32.AND P1, PT, R7, R0, PT ;  /* 0x000000000700720c */ /* 0x000fda0003f24070 */
[----:B------:R-:W-:Y:S02]  /*07e0*/  @!P1 IMAD.IADD R0, R0, 0x1, -R7 ;  /* 0x0000000100009824 */ /* 0x000fe400078e0a07 */
[----:B------:R-:W-:Y:S01]  /*07f0*/  @!P1 VIADD R3, R3, 0x1 ;  /* 0x0000000103039836 */ /* 0x000fe20000000000 */
[----:B------:R-:W-:Y:S02]  /*0800*/  ISETP.NE.AND P1, PT, R9, RZ, PT ;  /* 0x000000ff0900720c */ /* 0x000fe40003f25270 */
[----:B------:R-:W-:Y:S02]  /*0810*/  ISETP.GE.U32.AND P0, PT, R0, R7, PT ;  /* 0x000000070000720c */ /* 0x000fe40003f06070 */
[----:B------:R-:W0:Y:S11]  /*0820*/  S2R R0, SR_TID.X ;  /* 0x0000000000007919 */ /* 0x000e360000002100 */
[----:B------:R-:W-:-:S04]  /*0830*/  @P0 VIADD R3, R3, 0x1 ;  /* 0x0000000103030836 */ /* 0x000fc80000000000 */
[----:B------:R-:W-:Y:S01]  /*0840*/  @!P2 IMAD.MOV R3, RZ, RZ, -R3 ;  /* 0x000000ffff03a224 */ /* 0x000fe200078e0a03 */
[----:B------:R-:W-:-:S05]  /*0850*/  @!P1 LOP3.LUT R3, RZ, R9, RZ, 0x33, !PT ;  /* 0x00000009ff039212 */ /* 0x000fca00078e33ff */
[----:B------:R-:W-:Y:S02]  /*0860*/  IMAD.MOV R2, RZ, RZ, -R3 ;  /* 0x000000ffff027224 */ /* 0x000fe400078e0a03 */
[----:B------:R-:W-:Y:S02]  /*0870*/  IMAD.SHL.U32 R232, R3, 0x80, RZ ;  /* 0x0000008003e87824 */ /* 0x000fe400078e00ff */
[----:B------:R-:W-:Y:S01]  /*0880*/  IMAD R2, R9, R2, R6 ;  /* 0x0000000209027224 */ /* 0x000fe200078e0206 */
[----:B------:R-:W-:-:S03]  /*0890*/  CS2R R6, SRZ ;  /* 0x0000000000067805 */ /* 0x000fc6000001ff00 */
[----:B------:R-:W-:Y:S01]  /*08a0*/  IMAD.IADD R2, R8, 0x1, R2 ;  /* 0x0000000108027824 */ /* 0x000fe200078e0202 */
[----:B------:R-:W-:Y:S02]  /*08b0*/  CS2R R8, SRZ ;  /* 0x0000000000087805 */ /* 0x000fe4000001ff00 */
[C---:B0-----:R-:W-:Y:S02]  /*08c0*/  LOP3.LUT R233, R0.reuse, 0x7f, RZ, 0xc0, !PT ;  /* 0x0000007f00e97812 */ /* 0x041fe400078ec0ff */
[----:B------:R-:W-:-:S03]  /*08d0*/  LOP3.LUT R27, R0, 0x60, RZ, 0xc0, !PT ;  /* 0x00000060001b7812 */ /* 0x000fc600078ec0ff */
[----:B------:R-:W-:Y:S02]  /*08e0*/  IMAD R233, R2, 0x100, R233 ;  /* 0x0000010002e97824 */ /* 0x000fe400078e02e9 */
[----:B------:R-:W0:Y:S02]  /*08f0*/  LDC R2, c[0x0][0x230] ;  /* 0x00008c00ff027b82 */ /* 0x000e240000000800 */
[----:B------:R-:W-:Y:S02]  /*0900*/  VIADD R250, R233, 0x80 ;  /* 0x00000080e9fa7836 */ /* 0x000fe40000000000 */
[----:B0-----:R-:W-:-:S05]  /*0910*/  VIADD R2, R2, 0x1f ;  /* 0x0000001f02027836 */ /* 0x001fca0000000000 */
[----:B------:R-:W-:-:S13]  /*0920*/  ISETP.GE.AND P0, PT, R2, 0x20, PT ;  /* 0x000000200200780c */ /* 0x000fda0003f06270 */
[----:B------:R-:W-:Y:S05]  /*0930*/  @!P0 BRA `(.L_x_0) ;  /* 0x0000008400608947 */ /* 0x000fea0003800000 */
[----:B------:R-:W-:Y:S01]  /*0940*/  IABS R13, R24 ;  /* 0x00000018000d7213 */ /* 0x000fe20000000000 */
[----:B------:R0:W-:Y:S01]  /*0950*/  STL.64 [R1+0x428], R232 ;  /* 0x000428e801007387 */ /* 0x0001e20000100a00 */
[----:B------:R-:W-:Y:S01]  /*0960*/  IABS R7, R25 ;  /* 0x0000001900077213 */ /* 0x000fe20000000000 */
[----:B------:R-:W-:Y:S01]  /*0970*/  ULDC UR6, c[0x0][0x234] ;  /* 0x00008d0000067ab9 */ /* 0x000fe20000000800 */
[----:B------:R-:W1:Y:S01]  /*0980*/  I2F.RP R6, R13 ;  /* 0x0000000d00067306 */ /* 0x000e620000209400 */
[----:B------:R-:W-:Y:S01]  /*0990*/  IABS R14, R250 ;  /* 0x000000fa000e7213 */ /* 0x000fe20000000000 */
[----:B------:R-:W-:Y:S01]  /*09a0*/  USHF.R.U32.HI UR13, URZ, 0x4, UR12 ;  /* 0x000000043f0d7899 */ /* 0x000fe2000801160c */
[----:B------:R-:W-:Y:S01]  /*09b0*/  LEA.HI R27, R27, R232, RZ, 0x1b ;  /* 0x000000e81b1b7211 */ /* 0x000fe200078fd8ff */
[----:B------:R-:W-:Y:S01]  /*09c0*/  UIADD3 UR4, UR12, 0x4000, URZ ;  /* 0x000040000c047890 */ /* 0x000fe2000fffe03f */
[----:B------:R-:W-:Y:S01]  /*09d0*/  ISETP.GE.AND P3, PT, R250, RZ, PT ;  /* 0x000000fffa00720c */ /* 0x000fe20003f66270 */
[----:B------:R-:W-:Y:S01]  /*09e0*/  USGXT.U32 UR13, UR13, 0xe ;  /* 0x0000000e0d0d789a */ /* 0x000fe20008000000 */
[----:B------:R-:W-:Y:S01]  /*09f0*/  IABS R70, R27 ;  /* 0x0000001b00467213 */ /* 0x000fe20000000000 */
[----:B------:R-:W2:Y:S01]  /*0a00*/  I2F.RP R3, R7 ;  /* 0x0000000700037306 */ /* 0x000ea20000209400 */
[C---:B------:R-:W-:Y:S01]  /*0a10*/  VIADD R15, R27.reuse, 0x70 ;  /* 0x000000701b0f7836 */ /* 0x040fe20000000000 */
[----:B------:R-:W-:Y:S01]  /*0a20*/  LOP3.LUT R74, R0, 0x40, RZ, 0xc0, !PT ;  /* 0x00000040004a7812 */ /* 0x000fe200078ec0ff */
[C---:B------:R-:W-:Y:S01]  /*0a30*/  VIADD R17, R27.reuse, 0x68 ;  /* 0x000000681b117836 */ /* 0x040fe20000000000 */
[----:B------:R-:W-:Y:S01]  /*0a40*/  SHF.R.S32.HI R72, RZ, 0x6, R0 ;  /* 0x00000006ff487819 */ /* 0x000fe20000011400 */
[C---:B------:R-:W-:Y:S01]  /*0a50*/  VIADD R19, R27.reuse, 0x2c ;  /* 0x0000002c1b137836 */ /* 0x040fe20000000000 */
[----:B------:R-:W-:Y:S01]  /*0a60*/  USHF.R.U32.HI UR4, URZ, 0x4, UR4 ;  /* 0x000000043f047899 */ /* 0x000fe20008011604 */
[C---:B------:R-:W-:Y:S01]  /*0a70*/  VIADD R21, R27.reuse, 0x10 ;  /* 0x000000101b157836 */ /* 0x040fe20000000000 */
[----:B-1----:R-:W1:Y:S01]  /*0a80*/  MUFU.RCP R6, R6 ;  /* 0x0000000600067308 */ /* 0x002e620000001000 */
[----:B------:R-:W-:Y:S01]  /*0a90*/  IABS R18, R17 ;  /* 0x0000001100127213 */ /* 0x000fe20000000000 */
[C---:B------:R-:W-:Y:S01]  /*0aa0*/  VIADD R23, R27.reuse, 0xc ;  /* 0x0000000c1b177836 */ /* 0x040fe20000000000 */
[----:B------:R-:W-:Y:S01]  /*0ab0*/  IABS R48, R19 ;  /* 0x0000001300307213 */ /* 0x000fe20000000000 */
[C---:B------:R-:W-:Y:S01]  /*0ac0*/  VIADD R29, R27.reuse, 0x8 ;  /* 0x000000081b1d7836 */ /* 0x040fe20000000000 */
[----:B------:R-:W-:Y:S01]  /*0ad0*/  IABS R62, R21 ;  /* 0x00000015003e7213 */ /* 0x000fe20000000000 */
[----:B------:R-:W-:Y:S01]  /*0ae0*/  VIADD R31, R27, 0x4 ;  /* 0x000000041b1f7836 */ /* 0x000fe20000000000 */
[----:B------:R-:W-:Y:S01]  /*0af0*/  IABS R64, R23 ;  /* 0x0000001700407213 */ /* 0x000fe20000000000 */
[----:B--2---:R-:W2:Y:S01]  /*0b00*/  MUFU.RCP R3, R3 ;  /* 0x0000000300037308 */ /* 0x004ea20000001000 */
[----:B------:R-:W-:Y:S01]  /*0b10*/  IABS R66, R29 ;  /* 0x0000001d00427213 */ /* 0x000fe20000000000 */
[----:B------:R-:W-:Y:S01]  /*0b20*/  UIADD3 UR8, UP0, UR13, 0x80, URZ ;  /* 0x000000800d087890 */ /* 0x000fe2000ff1e03f */
[----:B------:R-:W-:Y:S01]  /*0b30*/  IABS R68, R31 ;  /* 0x0000001f00447213 */ /* 0x000fe20000000000 */
[----:B------:R-:W-:Y:S01]  /*0b40*/  USGXT.U32 UR4, UR4, 0xe ;  /* 0x0000000e0404789a */ /* 0x000fe20008000000 */
[----:B------:R-:W-:Y:S01]  /*0b50*/  SGXT R72, R72, 0x1 ;  /* 0x000000014848781a */ /* 0x000fe20000000200 */
[----:B------:R-:W-:Y:S01]  /*0b60*/  UMOV UR5, URZ ;  /* 0x0000003f00057c82 */ /* 0x000fe20008000000 */
[----:B------:R-:W-:Y:S01]  /*0b70*/  ULDC.64 UR18, c[0x0][0x210] ;  /* 0x0000840000127ab9 */ /* 0x000fe20000000a00 */
[----:B------:R-:W-:Y:S01]  /*0b80*/  UIADD3.X UR9, UR5, 0x40000040, URZ, UP0, !UPT ;  /* 0x4000004005097890 */ /* 0x000fe200087fe43f */
[----:B-1----:R-:W-:Y:S01]  /*0b90*/  VIADD R8, R6, 0xffffffe ;  /* 0x0ffffffe06087836 */ /* 0x002fe20000000000 */
[----:B------:R-:W-:Y:S01]  /*0ba0*/  ULDC UR7, c[0x0][0x230] ;  /* 0x00008c0000077ab9 */ /* 0x000fe20000000800 */
[----:B------:R-:W-:-:S02]  /*0bb0*/  CS2R R152, SRZ ;  /* 0x0000000000987805 */ /* 0x000fc4000001ff00 */
[----:B------:R-:W-:Y:S01]  /*0bc0*/  CS2R R154, SRZ ;  /* 0x00000000009a7805 */ /* 0x000fe2000001ff00 */
[----:B------:R1:W3:Y:S01]  /*0bd0*/  F2I.FTZ.U32.TRUNC.NTZ R9, R8 ;  /* 0x0000000800097305 */ /* 0x0002e2000021f000 */
[----:B------:R-:W-:Y:S02]  /*0be0*/  CS2R R156, SRZ ;  /* 0x00000000009c7805 */ /* 0x000fe4000001ff00 */
[----:B------:R-:W-:Y:S02]  /*0bf0*/  CS2R R158, SRZ ;  /* 0x00000000009e7805 */ /* 0x000fe4000001ff00 */
[----:B------:R-:W-:Y:S01]  /*0c00*/  CS2R R160, SRZ ;  /* 0x0000000000a07805 */ /* 0x000fe2000001ff00 */
[----:B--2---:R-:W-:Y:S01]  /*0c10*/  VIADD R4, R3, 0xffffffe ;  /* 0x0ffffffe03047836 */ /* 0x004fe20000000000 */
[----:B------:R-:W-:Y:S01]  /*0c20*/  CS2R R162, SRZ ;  /* 0x0000000000a27805 */ /* 0x000fe2000001ff00 */
[----:B------:R-:W-:Y:S01]  /*0c30*/  VIADD R3, R27, 0x7c ;  /* 0x0000007c1b037836 */ /* 0x000fe20000000000 */
[----:B------:R-:W-:Y:S01]  /*0c40*/  CS2R R164, SRZ ;  /* 0x0000000000a47805 */ /* 0x000fe2000001ff00 */
[----:B------:R2:W4:Y:S01]  /*0c50*/  F2I.FTZ.U32.TRUNC.NTZ R5, R4 ;  /* 0x0000000400057305 */ /* 0x000522000021f000 */
[----:B-1----:R-:W-:Y:S01]  /*0c60*/  IMAD.MOV.U32 R8, RZ, RZ, RZ ;  /* 0x000000ffff087224 */ /* 0x002fe200078e00ff */
[----:B------:R-:W-:-:S02]  /*0c70*/  CS2R R166, SRZ ;  /* 0x0000000000a67805 */ /* 0x000fc4000001ff00 */
[----:B------:R-:W-:Y:S02]  /*0c80*/  ISETP.GE.AND P6, PT, R3, RZ, PT ;  /* 0x000000ff0300720c */ /* 0x000fe40003fc6270 */
[----:B------:R-:W-:Y:S02]  /*0c90*/  CS2R R168, SRZ ;  /* 0x0000000000a87805 */ /* 0x000fe4000001ff00 */
[----:B------:R-:W-:Y:S02]  /*0ca0*/  CS2R R170, SRZ ;  /* 0x0000000000aa7805 */ /* 0x000fe4000001ff00 */
[----:B------:R-:W-:Y:S01]  /*0cb0*/  CS2R R172, SRZ ;  /* 0x0000000000ac7805 */ /* 0x000fe2000001ff00 */
[----:B---3--:R-:W-:Y:S01]  /*0cc0*/  IMAD.MOV R10, RZ, RZ, -R9 ;  /* 0x000000ffff0a7224 */ /* 0x008fe200078e0a09 */
[----:B------:R-:W-:Y:S01]  /*0cd0*/  CS2R R174, SRZ ;  /* 0x0000000000ae7805 */ /* 0x000fe2000001ff00 */
[----:B--2---:R-:W-:Y:S01]  /*0ce0*/  IMAD.MOV.U32 R4, RZ, RZ, RZ ;  /* 0x000000ffff047224 */ /* 0x004fe200078e00ff */
[----:B------:R-:W-:Y:S01]  /*0cf0*/  CS2R R176, SRZ ;  /* 0x0000000000b07805 */ /* 0x000fe2000001ff00 */
[----:B------:R-:W-:Y:S01]  /*0d00*/  IMAD R11, R10, R13, RZ ;  /* 0x0000000d0a0b7224 */ /* 0x000fe200078e02ff */
[----:B------:R-:W-:-:S02]  /*0d10*/  IABS R10, R233 ;  /* 0x000000e9000a7213 */ /* 0x000fc40000000000 */
[----:B------:R-:W-:Y:S02]  /*0d20*/  CS2R R178, SRZ ;  /* 0x0000000000b27805 */ /* 0x000fe4000001ff00 */
[----:B------:R-:W-:Y:S01]  /*0d30*/  CS2R R180, SRZ ;  /* 0x0000000000b47805 */ /* 0x000fe2000001ff00 */
[----:B------:R-:W-:Y:S01]  /*0d40*/  IMAD.HI.U32 R9, R9, R11, R8 ;  /* 0x0000000b09097227 */ /* 0x000fe200078e0008 */
[----:B------:R-:W-:Y:S02]  /*0d50*/  CS2R R182, SRZ ;  /* 0x0000000000b67805 */ /* 0x000fe4000001ff00 */
[----:B------:R-:W-:Y:S02]  /*0d60*/  CS2R R184, SRZ ;  /* 0x0000000000b87805 */ /* 0x000fe4000001ff00 */
[----:B------:R-:W-:Y:S01]  /*0d70*/  CS2R R186, SRZ ;  /* 0x0000000000ba7805 */ /* 0x000fe2000001ff00 */
[----:B------:R-:W-:Y:S01]  /*0d80*/  IMAD.MOV.U32 R8, RZ, RZ, R14 ;  /* 0x000000ffff087224 */ /* 0x000fe200078e000e */
[----:B------:R-:W-:Y:S01]  /*0d90*/  IABS R14, R15 ;  /* 0x0000000f000e7213 */ /* 0x000fe20000000000 */
[----:B----4-:R-:W-:Y:S01]  /*0da0*/  IMAD.MOV R12, RZ, RZ, -R5 ;  /* 0x000000ffff0c7224 */ /* 0x010fe200078e0a05 */
[----:B------:R-:W-:Y:S01]  /*0db0*/  CS2R R188, SRZ ;  /* 0x0000000000bc7805 */ /* 0x000fe2000001ff00 */
[----:B------:R-:W-:Y:S01]  /*0dc0*/  IMAD.HI.U32 R6, R9, R8, RZ ;  /* 0x0000000809067227 */ /* 0x000fe200078e00ff */
[----:B------:R-:W-:-:S02]  /*0dd0*/  CS2R R190, SRZ ;  /* 0x0000000000be7805 */ /* 0x000fc4000001ff00 */
[----:B------:R-:W-:Y:S02]  /*0de0*/  CS2R R192, SRZ ;  /* 0x0000000000c07805 */ /* 0x000fe4000001ff00 */
[----:B------:R-:W-:Y:S01]  /*0df0*/  CS2R R194, SRZ ;  /* 0x0000000000c27805 */ /* 0x000fe2000001ff00 */
[----:B------:R-:W-:Y:S01]  /*0e00*/  IMAD.HI.U32 R9, R9, R10, RZ ;  /* 0x0000000a09097227 */ /* 0x000fe200078e00ff */
[----:B------:R-:W-:Y:S02]  /*0e10*/  CS2R R196, SRZ ;  /* 0x0000000000c47805 */ /* 0x000fe4000001ff00 */
[----:B------:R-:W-:Y:S02]  /*0e20*/  CS2R R198, SRZ ;  /* 0x0000000000c67805 */ /* 0x000fe4000001ff00 */
[----:B------:R-:W-:Y:S01]  /*0e30*/  CS2R R200, SRZ ;  /* 0x0000000000c87805 */ /* 0x000fe2000001ff00 */
[----:B------:R-:W-:Y:S01]  /*0e40*/  IMAD.MOV R6, RZ, RZ, -R6 ;  /* 0x000000ffff067224 */ /* 0x000fe200078e0a06 */
[----:B------:R-:W-:Y:S01]  /*0e50*/  CS2R R202, SRZ ;  /* 0x0000000000ca7805 */ /* 0x000fe2000001ff00 */
[----:B------:R-:W-:Y:S01]  /*0e60*/  IMAD.MOV R9, RZ, RZ, -R9 ;  /* 0x000000ffff097224 */ /* 0x000fe200078e0a09 */
[----:B------:R-:W-:Y:S01]  /*0e70*/  CS2R R204, SRZ ;  /* 0x0000000000cc7805 */ /* 0x000fe2000001ff00 */
[C---:B------:R-:W-:Y:S01]  /*0e80*/  IMAD R6, R13.reuse, R6, R8 ;  /* 0x000000060d067224 */ /* 0x040fe200078e0208 */
[----:B------:R-:W-:Y:S01]  /*0e90*/  CS2R R206, SRZ ;  /* 0x0000000000ce7805 */ /* 0x000fe2000001ff00 */
[C---:B------:R-:W-:Y:S01]  /*0ea0*/  IMAD R9, R13.reuse, R9, R10 ;  /* 0x000000090d097224 */ /* 0x040fe200078e020a */
[----:B------:R-:W-:Y:S01]  /*0eb0*/  CS2R R208, SRZ ;  /* 0x0000000000d07805 */ /* 0x000fe2000001ff00 */
[----:B------:R-:W-:Y:S01]  /*0ec0*/  IMAD R11, R12, R7, RZ ;  /* 0x000000070c0b7224 */ /* 0x000fe200078e02ff */
[----:B------:R-:W-:-:S02]  /*0ed0*/  ISETP.GT.U32.AND P0, PT, R13, R6, PT ;  /* 0x000000060d00720c */ /* 0x000fc40003f04070 */
[----:B------:R-:W-:Y:S02]  /*0ee0*/  CS2R R210, SRZ ;  /* 0x0000000000d27805 */ /* 0x000fe4000001ff00 */
[----:B------:R-:W-:Y:S01]  /*0ef0*/  ISETP.GT.U32.AND P1, PT, R13, R9, PT ;  /* 0x000000090d00720c */ /* 0x000fe20003f24070 */
[----:B------:R-:W-:Y:S01]  /*0f00*/  IMAD.HI.U32 R4, R5, R11, R4 ;  /* 0x0000000b05047227 */ /* 0x000fe200078e0004 */
[----:B------:R-:W-:Y:S02]  /*0f10*/  IABS R5, R3 ;  /* 0x0000000300057213 */ /* 0x000fe40000000000 */
[----:B------:R-:W-:Y:S02]  /*0f20*/  CS2R R212, SRZ ;  /* 0x0000000000d47805 */ /* 0x000fe4000001ff00 */
[----:B------:R-:W-:Y:S01]  /*0f30*/  CS2R R214, SRZ ;  /* 0x0000000000d67805 */ /* 0x000fe2000001ff00 */
[C---:B------:R-:W-:Y:S01]  /*0f40*/  VIADD R3, R27.reuse, 0x78 ;  /* 0x000000781b037836 */ /* 0x040fe20000000000 */
[----:B------:R-:W-:Y:S01]  /*0f50*/  CS2R R88, SRZ ;  /* 0x0000000000587805 */ /* 0x000fe2000001ff00 */
[----:B------:R-:W-:Y:S01]  /*0f60*/  IMAD.MOV.U32 R8, RZ, RZ, R5 ;  /* 0x000000ffff087224 */ /* 0x000fe200078e0005 */
[----:B------:R-:W-:Y:S01]  /*0f70*/  CS2R R90, SRZ ;  /* 0x00000000005a7805 */ /* 0x000fe2000001ff00 */
[----:B------:R-:W-:Y:S01]  /*0f80*/  VIADD R11, R27, 0x74 ;  /* 0x000000741b0b7836 */ /* 0x000fe20000000000 */
[----:B------:R-:W-:Y:S01]  /*0f90*/  ISETP.GE.AND P5, PT, R3, RZ, PT ;  /* 0x000000ff0300720c */ /* 0x000fe20003fa6270 */
[----:B------:R-:W-:Y:S01]  /*0fa0*/  @!P0 IMAD.IADD R6, R6, 0x1, -R13 ;  /* 0x0000000106068824 */ /* 0x000fe200078e0a0d */
[----:B------:R-:W-:Y:S01]  /*0fb0*/  IABS R10, R3 ;  /* 0x00000003000a7213 */ /* 0x000fe20000000000 */
[----:B------:R-:W-:Y:S01]  /*0fc0*/  IMAD.HI.U32 R3, R4, R8, RZ ;  /* 0x0000000804037227 */ /* 0x000fe200078e00ff */
[----:B------:R-:W-:-:S02]  /*0fd0*/  IABS R12, R11 ;  /* 0x0000000b000c7213 */ /* 0x000fc40000000000 */
[----:B------:R-:W-:Y:S02]  /*0fe0*/  CS2R R92, SRZ ;  /* 0x00000000005c7805 */ /* 0x000fe4000001ff00 */
[----:B------:R-:W-:Y:S01]  /*0ff0*/  ISETP.GE.AND P4, PT, R11, RZ, PT ;  /* 0x000000ff0b00720c */ /* 0x000fe20003f86270 */
[----:B------:R-:W-:Y:S01]  /*1000*/  @!P1 IMAD.IADD R9, R9, 0x1, -R13 ;  /* 0x0000000109099824 */ /* 0x000fe200078e0a0d */
[C---:B------:R-:W-:Y:S01]  /*1010*/  ISETP.GT.U32.AND P1, PT, R13.reuse, R6, PT ;  /* 0x000000060d00720c */ /* 0x040fe20003f24070 */
[----:B------:R-:W-:Y:S01]  /*1020*/  IMAD.MOV R5, RZ, RZ, -R3 ;  /* 0x000000ffff057224 */ /* 0x000fe200078e0a03 */
[----:B------:R-:W-:Y:S01]  /*1030*/  CS2R R94, SRZ ;  /* 0x00000000005e7805 */ /* 0x000fe2000001ff00 */
[----:B------:R-:W-:Y:S01]  /*1040*/  IMAD.HI.U32 R3, R4, R10, RZ ;  /* 0x0000000a04037227 */ /* 0x000fe200078e00ff */
[----:B------:R-:W-:Y:S02]  /*1050*/  ISETP.GT.U32.AND P2, PT, R13, R9, PT ;  /* 0x000000090d00720c */ /* 0x000fe40003f44070 */
[----:B------:R-:W-:-:S02]  /*1060*/  CS2R R96, SRZ ;  /* 0x0000000000607805 */ /* 0x000fc4000001ff00 */
[----:B------:R-:W-:Y:S01]  /*1070*/  CS2R R98, SRZ ;  /* 0x0000000000627805 */ /* 0x000fe2000001ff00 */
[C---:B------:R-:W-:Y:S01]  /*1080*/  IMAD R8, R7.reuse, R5, R8 ;  /* 0x0000000507087224 */ /* 0x040fe200078e0208 */
[----:B------:R-:W-:Y:S01]  /*1090*/  CS2R R100, SRZ ;  /* 0x0000000000647805 */ /* 0x000fe2000001ff00 */
[----:B------:R-:W-:Y:S01]  /*10a0*/  IMAD.HI.U32 R5, R4, R12, RZ ;  /* 0x0000000c04057227 */ /* 0x000fe200078e00ff */
[----:B------:R-:W-:Y:S02]  /*10b0*/  CS2R R102, SRZ ;  /* 0x0000000000667805 */ /* 0x000fe4000001ff00 */
[----:B------:R-:W-:Y:S02]  /*10c0*/  CS2R R104, SRZ ;  /* 0x0000000000687805 */ /* 0x000fe4000001ff00 */
[C---:B------:R-:W-:Y:S01]  /*10d0*/  ISETP.GT.U32.AND P0, PT, R7.reuse, R8, PT ;  /* 0x000000080700720c */ /* 0x040fe20003f04070 */
[----:B------:R-:W-:Y:S01]  /*10e0*/  IMAD.MOV R5, RZ, RZ, -R5 ;  /* 0x000000ffff057224 */ /* 0x000fe200078e0a05 */
[----:B------:R-:W-:Y:S01]  /*10f0*/  CS2R R106, SRZ ;  /* 0x00000000006a7805 */ /* 0x000fe2000001ff00 */
[----:B------:R-:W-:Y:S01]  /*1100*/  IMAD.MOV R11, RZ, RZ, -R3 ;  /* 0x000000ffff0b7224 */ /* 0x000fe200078e0a03 */
[----:B------:R-:W-:Y:S01]  /*1110*/  CS2R R108, SRZ ;  /* 0x00000000006c7805 */ /* 0x000fe2000001ff00 */
[----:B------:R-:W-:Y:S01]  /*1120*/  IMAD R12, R7, R5, R12 ;  /* 0x00000005070c7224 */ /* 0x000fe200078e020c */
[----:B------:R-:W-:Y:S01]  /*1130*/  CS2R R110, SRZ ;  /* 0x00000000006e7805 */ /* 0x000fe2000001ff00 */
[----:B------:R-:W-:Y:S01]  /*1140*/  @!P1 IMAD.IADD R6, R6, 0x1, -R13 ;  /* 0x0000000106069824 */ /* 0x000fe200078e0a0d */
[----:B------:R-:W-:Y:S01]  /*1150*/  ISETP.GE.AND P1, PT, R233, RZ, PT ;  /* 0x000000ffe900720c */ /* 0x000fe20003f26270 */
[C---:B------:R-:W-:Y:S01]  /*1160*/  IMAD R10, R7.reuse, R11, R10 ;  /* 0x0000000b070a7224 */ /* 0x040fe200078e020a */
[----:B------:R-:W-:Y:S01]  /*1170*/  CS2R R112, SRZ ;  /* 0x0000000000707805 */ /* 0x000fe2000001ff00 */
[----:B------:R-:W-:Y:S01]  /*1180*/  @!P3 IMAD.MOV R6, RZ, RZ, -R6 ;  /* 0x000000ffff06b224 */ /* 0x000fe200078e0a06 */
[----:B------:R-:W-:Y:S01]  /*1190*/  ISETP.GT.U32.AND P3, PT, R7, R12, PT ;  /* 0x0000000c0700720c */ /* 0x000fe20003f64070 */
[----:B------:R-:W-:Y:S01]  /*11a0*/  VIADD R11, R27, 0x6c ;  /* 0x0000006c1b0b7836 */ /* 0x000fe20000000000 */
[----:B------:R-:W-:Y:S01]  /*11b0*/  CS2R R114, SRZ ;  /* 0x0000000000727805 */ /* 0x000fe2000001ff00 */
[----:B------:R-:W-:Y:S01]  /*11c0*/  IMAD.HI.U32 R3, R4, R14, RZ ;  /* 0x0000000e04037227 */ /* 0x000fe200078e00ff */
[----:B------:R-:W-:-:S02]  /*11d0*/  CS2R R116, SRZ ;  /* 0x0000000000747805 */ /* 0x000fc4000001ff00 */
[----:B------:R-:W-:Y:S02]  /*11e0*/  CS2R R118, SRZ ;  /* 0x0000000000767805 */ /* 0x000fe4000001ff00 */
[----:B------:R-:W-:Y:S01]  /*11f0*/  IABS R16, R11 ;  /* 0x0000000b00107213 */ /* 0x000fe20000000000 */
[----:B------:R-:W-:Y:S01]  /*1200*/  @!P2 IMAD.IADD R9, R9, 0x1, -R13 ;  /* 0x000000010909a824 */ /* 0x000fe200078e0a0d */
[C---:B------:R-:W-:Y:S01]  /*1210*/  ISETP.GT.U32.AND P2, PT, R7.reuse, R10, PT ;  /* 0x0000000a0700720c */ /* 0x040fe20003f44070 */
[----:B------:R-:W-:Y:S01]  /*1220*/  IMAD.MOV R3, RZ, RZ, -R3 ;  /* 0x000000ffff037224 */ /* 0x000fe200078e0a03 */
[----:B------:R-:W-:Y:S01]  /*1230*/  CS2R R120, SRZ ;  /* 0x0000000000787805 */ /* 0x000fe2000001ff00 */
[----:B------:R-:W-:Y:S01]  /*1240*/  @!P0 IMAD.IADD R8, R8, 0x1, -R7 ;  /* 0x0000000108088824 */ /* 0x000fe200078e0a07 */
[----:B------:R-:W-:Y:S01]  /*1250*/  CS2R R122, SRZ ;  /* 0x00000000007a7805 */ /* 0x000fe2000001ff00 */
[C---:B------:R-:W-:Y:S01]  /*1260*/  IMAD R14, R7.reuse, R3, R14 ;  /* 0x00000003070e7224 */ /* 0x040fe200078e020e */
[----:B------:R-:W-:Y:S01]  /*1270*/  CS2R R124, SRZ ;  /* 0x00000000007c7805 */ /* 0x000fe2000001ff00 */
[----:B------:R-:W-:Y:S01]  /*1280*/  IMAD.HI.U32 R3, R4, R16, RZ ;  /* 0x0000001004037227 */ /* 0x000fe200078e00ff */
[----:B------:R-:W-:-:S02]  /*1290*/  ISETP.GT.U32.AND P0, PT, R7, R8, PT ;  /* 0x000000080700720c */ /* 0x000fc40003f04070 */
[----:B------:R-:W-:Y:S02]  /*12a0*/  CS2R R126, SRZ ;  /* 0x00000000007e7805 */ /* 0x000fe4000001ff00 */
[----:B------:R-:W-:Y:S01]  /*12b0*/  CS2R R128, SRZ ;  /* 0x0000000000807805 */ /* 0x000fe2000001ff00 */
[----:B------:R-:W-:Y:S01]  /*12c0*/  @!P3 IMAD.IADD R12, R12, 0x1, -R7 ;  /* 0x000000010c0cb824 */ /* 0x000fe200078e0a07 */
[----:B------:R-:W-:Y:S01]  /*12d0*/  CS2R R130, SRZ ;  /* 0x0000000000827805 */ /* 0x000fe2000001ff00 */
[----:B------:R-:W-:Y:S01]  /*12e0*/  IMAD.MOV R5, RZ, RZ, -R3 ;  /* 0x000000ffff057224 */ /* 0x000fe200078e0a03 */
[----:B------:R-:W-:Y:S01]  /*12f0*/  LOP3.LUT R3, RZ, R24, RZ, 0x33, !PT ;  /* 0x00000018ff037212 */ /* 0x000fe200078e33ff */
[----:B------:R-:W-:Y:S01]  /*1300*/  @!P2 IMAD.IADD R10, R10, 0x1, -R7 ;  /* 0x000000010a0aa824 */ /* 0x000fe200078e0a07 */
[C---:B------:R-:W-:Y:S01]  /*1310*/  ISETP.GT.U32.AND P2, PT, R7.reuse, R12, PT ;  /* 0x0000000c0700720c */ /* 0x040fe20003f44070 */
[C---:B------:R-:W-:Y:S01]  /*1320*/  IMAD R16, R7.reuse, R5, R16 ;  /* 0x0000000507107224 */ /* 0x040fe200078e0210 */
[----:B------:R-:W-:Y:S01]  /*1330*/  CS2R R132, SRZ ;  /* 0x0000000000847805 */ /* 0x000fe2000001ff00 */
[----:B------:R-:W-:Y:S01]  /*1340*/  IMAD.HI.U32 R5, R4, R18, RZ ;  /* 0x0000001204057227 */ /* 0x000fe200078e00ff */
[----:B------:R-:W-:-:S02]  /*1350*/  ISETP.GT.U32.AND P3, PT, R7, R10, PT ;  /* 0x0000000a0700720c */ /* 0x000fc40003f64070 */
[----:B------:R-:W-:Y:S02]  /*1360*/  CS2R R134, SRZ ;  /* 0x0000000000867805 */ /* 0x000fe4000001ff00 */
[----:B------:R-:W-:Y:S01]  /*1370*/  CS2R R136, SRZ ;  /* 0x0000000000887805 */ /* 0x000fe2000001ff00 */
[----:B------:R-:W-:Y:S01]  /*1380*/  IMAD.MOV R5, RZ, RZ, -R5 ;  /* 0x000000ffff057224 */ /* 0x000fe200078e0a05 */
[----:B------:R-:W-:Y:S01]  /*1390*/  CS2R R138, SRZ ;  /* 0x00000000008a7805 */ /* 0x000fe2000001ff00 */
[----:B------:R-:W-:Y:S01]  /*13a0*/  @!P0 IMAD.IADD R8, R8, 0x1, -R7 ;  /* 0x0000000108088824 */ /* 0x000fe200078e0a07 */
[C---:B------:R-:W-:Y:S01]  /*13b0*/  ISETP.GT.U32.AND P0, PT, R7.reuse, R14, PT ;  /* 0x0000000e0700720c */ /* 0x040fe20003f04070 */
[----:B------:R-:W-:Y:S01]  /*13c0*/  @!P1 IMAD.MOV R9, RZ, RZ, -R9 ;  /* 0x000000ffff099224 */ /* 0x000fe200078e0a09 */
[----:B------:R-:W-:Y:S01]  /*13d0*/  ISETP.NE.AND P1, PT, R24, RZ, PT ;  /* 0x000000ff1800720c */ /* 0x000fe20003f25270 */
[----:B------:R-:W-:Y:S01]  /*13e0*/  IMAD R18, R7, R5, R18 ;  /* 0x0000000507127224 */ /* 0x000fe200078e0212 */
[----:B------:R-:W-:Y:S01]  /*13f0*/  CS2R R140, SRZ ;  /* 0x00000000008c7805 */ /* 0x000fe2000001ff00 */
[--C-:B------:R-:W-:Y:S01]  /*1400*/  @!P2 IMAD.IADD R12, R12, 0x1, -R7.reuse ;  /* 0x000000010c0ca824 */ /* 0x100fe200078e0a07 */
[C---:B------:R-:W-:Y:S01]  /*1410*/  SEL R6, R3.reuse, R6, !P1 ;  /* 0x0000000603067207 */ /* 0x040fe20004800000 */
[--C-:B------:R-:W-:Y:S01]  /*1420*/  @!P3 IMAD.IADD R10, R10, 0x1, -R7.reuse ;  /* 0x000000010a0ab824 */ /* 0x100fe200078e0a07 */
[----:B------:R-:W-:Y:S01]  /*1430*/  SEL R3, R3, R9, !P1 ;  /* 0x0000000903037207 */ /* 0x000fe20004800000 */
[----:B------:R-:W-:Y:S01]  /*1440*/  VIADD R9, R27, 0x64 ;  /* 0x000000641b097836 */ /* 0x000fe20000000000 */
[C---:B------:R-:W-:Y:S01]  /*1450*/  ISETP.GT.U32.AND P2, PT, R7.reuse, R18, PT ;  /* 0x000000120700720c */ /* 0x040fe20003f44070 */
[----:B------:R-:W-:Y:S01]  /*1460*/  @!P6 IMAD.MOV R8, RZ, RZ, -R8 ;  /* 0x000000ffff08e224 */ /* 0x000fe200078e0a08 */
[----:B------:R-:W-:Y:S01]  /*1470*/  ISETP.GT.U32.AND P6, PT, R7, R16, PT ;  /* 0x000000100700720c */ /* 0x000fe20003fc4070 */
[----:B------:R-:W-:Y:S01]  /*1480*/  @!P0 IMAD.IADD R14, R14, 0x1, -R7 ;  /* 0x000000010e0e8824 */ /* 0x000fe200078e0a07 */
[----:B------:R-:W-:Y:S01]  /*1490*/  IABS R20, R9 ;  /* 0x0000000900147213 */ /* 0x000fe20000000000 */
[----:B------:R-:W-:Y:S01]  /*14a0*/  @!P5 IMAD.MOV R10, RZ, RZ, -R10 ;  /* 0x000000ffff0ad224 */ /* 0x000fe200078e0a0a */
[----:B------:R-:W-:Y:S01]  /*14b0*/  ISETP.GE.AND P3, PT, R11, RZ, PT ;  /* 0x000000ff0b00720c */ /* 0x000fe20003f66270 */
[----:B------:R-:W-:Y:S01]  /*14c0*/  VIADD R11, R27, 0x60 ;  /* 0x000000601b0b7836 */ /* 0x000fe20000000000 */
[----:B------:R-:W-:Y:S01]  /*14d0*/  ISETP.GT.U32.AND P5, PT, R7, R14, PT ;  /* 0x0000000e0700720c */ /* 0x000fe20003fa4070 */
[----:B------:R-:W-:Y:S01]  /*14e0*/  IMAD.HI.U32 R5, R4, R20, RZ ;  /* 0x0000001404057227 */ /* 0x000fe200078e00ff */
[----:B------:R-:W-:-:S02]  /*14f0*/  ISETP.GE.AND P1, PT, R15, RZ, PT ;  /* 0x000000ff0f00720c */ /* 0x000fc40003f26270 */
[----:B------:R-:W-:Y:S02]  /*1500*/  CS2R R142, SRZ ;  /* 0x00000000008e7805 */ /* 0x000fe4000001ff00 */
[----:B------:R-:W-:Y:S01]  /*1510*/  IABS R22, R11 ;  /* 0x0000000b00167213 */ /* 0x000fe20000000000 */
[----:B------:R-:W-:Y:S01]  /*1520*/  @!P2 IMAD.IADD R18, R18, 0x1, -R7 ;  /* 0x000000011212a824 */ /* 0x000fe200078e0a07 */
[----:B------:R-:W-:Y:S01]  /*1530*/  ISETP.GE.AND P0, PT, R17, RZ, PT ;  /* 0x000000ff1100720c */ /* 0x000fe20003f06270 */
[----:B------:R-:W-:Y:S01]  /*1540*/  IMAD.MOV R5, RZ, RZ, -R5 ;  /* 0x000000ffff057224 */ /* 0x000fe200078e0a05 */
[----:B------:R-:W-:Y:S01]  /*1550*/  CS2R R144, SRZ ;  /* 0x0000000000907805 */ /* 0x000fe2000001ff00 */
        /* <DEDUP_REMOVED lines=10> */
[--C-:B------:R-:W-:Y:S01]  /*1600*/  @!P5 IMAD.IADD R14, R14, 0x1, -R7.reuse ;  /* 0x000000010e0ed824 */ /* 0x100fe200078e0a07 */
[----:B------:R-:W-:Y:S01]  /*1610*/  ISETP.GT.U32.AND P5, PT, R7, R20, PT ;  /* 0x000000140700720c */ /* 0x000fe20003fa4070 */
[----:B------:R-:W-:Y:S01]  /*1620*/  VIADD R13, R27, 0x5c ;  /* 0x0000005c1b0d7836 */ /* 0x000fe20000000000 */
[----:B------:R-:W-:Y:S01]  /*1630*/  CS2R R78, SRZ ;  /* 0x00000000004e7805 */ /* 0x000fe2000001ff00 */
[----:B------:R-:W-:Y:S01]  /*1640*/  IMAD R22, R7, R5, R22 ;  /* 0x0000000507167224 */ /* 0x000fe200078e0216 */
[----:B------:R-:W-:Y:S01]  /*1650*/  CS2R R80, SRZ ;  /* 0x0000000000507805 */ /* 0x000fe2000001ff00 */
[--C-:B------:R-:W-:Y:S01]  /*1660*/  @!P2 IMAD.IADD R18, R18, 0x1, -R7.reuse ;  /* 0x000000011212a824 */ /* 0x100fe200078e0a07 */
[----:B------:R-:W-:Y:S01]  /*1670*/  IABS R24, R13 ;  /* 0x0000000d00187213 */ /* 0x000fe20000000000 */
[----:B------:R-:W-:Y:S01]  /*1680*/  VIADD R15, R27, 0x54 ;  /* 0x000000541b0f7836 */ /* 0x000fe20000000000 */
[----:B------:R-:W-:Y:S01]  /*1690*/  ISETP.GT.U32.AND P2, PT, R7, R22, PT ;  /* 0x000000160700720c */ /* 0x000fe20003f44070 */
[----:B------:R-:W-:Y:S01]  /*16a0*/  @!P6 IMAD.IADD R16, R16, 0x1, -R7 ;  /* 0x000000011010e824 */ /* 0x000fe200078e0a07 */
[----:B------:R-:W-:Y:S01]  /*16b0*/  ISETP.GE.AND P6, PT, R11, RZ, PT ;  /* 0x000000ff0b00720c */ /* 0x000fe20003fc6270 */
[----:B------:R-:W-:Y:S01]  /*16c0*/  IMAD.HI.U32 R5, R4, R24, RZ ;  /* 0x0000001804057227 */ /* 0x000fe200078e00ff */
[----:B------:R-:W-:-:S02]  /*16d0*/  IABS R28, R15 ;  /* 0x0000000f001c7213 */ /* 0x000fc40000000000 */
[----:B------:R-:W-:Y:S02]  /*16e0*/  CS2R R82, SRZ ;  /* 0x0000000000527805 */ /* 0x000fe4000001ff00 */
[----:B------:R-:W-:Y:S01]  /*16f0*/  CS2R R84, SRZ ;  /* 0x0000000000547805 */ /* 0x000fe2000001ff00 */
[----:B------:R-:W-:Y:S01]  /*1700*/  @!P5 IMAD.IADD R20, R20, 0x1, -R7 ;  /* 0x000000011414d824 */ /* 0x000fe200078e0a07 */
[----:B------:R-:W-:Y:S01]  /*1710*/  ISETP.GE.AND P5, PT, R13, RZ, PT ;  /* 0x000000ff0d00720c */ /* 0x000fe20003fa6270 */
[----:B------:R-:W-:Y:S01]  /*1720*/  VIADD R11, R27, 0x58 ;  /* 0x000000581b0b7836 */ /* 0x000fe20000000000 */
[----:B------:R-:W-:Y:S01]  /*1730*/  CS2R R86, SRZ ;  /* 0x0000000000567805 */ /* 0x000fe2000001ff00 */
[----:B------:R-:W-:Y:S01]  /*1740*/  IMAD.MOV R5, RZ, RZ, -R5 ;  /* 0x000000ffff057224 */ /* 0x000fe200078e0a05 */
[----:B------:R-:W-:Y:S01]  /*1750*/  UMOV UR10, 0xfffffffe ;  /* 0xfffffffe000a7882 */ /* 0x000fe20000000000 */
[----:B------:R-:W-:Y:S01]  /*1760*/  @!P1 IMAD.MOV R14, RZ, RZ, -R14 ;  /* 0x000000ffff0e9224 */ /* 0x000fe200078e0a0e */
[----:B------:R-:W-:Y:S01]  /*1770*/  ISETP.GT.U32.AND P1, PT, R7, R20, PT ;  /* 0x000000140700720c */ /* 0x000fe20003f24070 */
[----:B------:R-:W-:Y:S01]  /*1780*/  @!P4 IMAD.MOV R12, RZ, RZ, -R12 ;  /* 0x000000ffff0cc224 */ /* 0x000fe200078e0a0c */
[----:B------:R-:W-:Y:S01]  /*1790*/  ISETP.GE.AND P4, PT, R9, RZ, PT ;  /* 0x000000ff0900720c */ /* 0x000fe20003f86270 */
[----:B------:R-:W-:Y:S01]  /*17a0*/  IMAD R24, R7, R5, R24 ;  /* 0x0000000507187224 */ /* 0x000fe200078e0218 */
[----:B------:R-:W-:Y:S01]  /*17b0*/  IABS R26, R11 ;  /* 0x0000000b001a7213 */ /* 0x000fe20000000000 */
[----:B------:R-:W-:Y:S01]  /*17c0*/  @!P2 IMAD.IADD R22, R22, 0x1, -R7 ;  /* 0x000000011616a824 */ /* 0x000fe200078e0a07 */
[----:B------:R-:W-:Y:S01]  /*17d0*/  UMOV UR11, 0x7fffffdf ;  /* 0x7fffffdf000b7882 */ /* 0x000fe20000000000 */
[----:B------:R-:W-:Y:S01]  /*17e0*/  IMAD.HI.U32 R9, R4, R28, RZ ;  /* 0x0000001c04097227 */ /* 0x000fe200078e00ff */
[----:B------:R-:W-:-:S02]  /*17f0*/  UIADD3.64 UR10, UR4, -UR10, URZ ;  /* 0x8000000a040a7297 */ /* 0x000fc4000fffe03f */
[C---:B------:R-:W-:Y:S01]  /*1800*/  ISETP.GT.U32.AND P2, PT, R7.reuse, R22, PT ;  /* 0x000000160700720c */ /* 0x040fe20003f44070 */
[----:B------:R-:W-:Y:S01]  /*1810*/  @!P3 IMAD.MOV R16, RZ, RZ, -R16 ;  /* 0x000000ffff10b224 */ /* 0x000fe200078e0a10 */
[----:B------:R-:W-:Y:S01]  /*1820*/  ISETP.GT.U32.AND P3, PT, R7, R24, PT ;  /* 0x000000180700720c */ /* 0x000fe20003f64070 */
[----:B------:R-:W-:Y:S01]  /*1830*/  IMAD.HI.U32 R5, R4, R26, RZ ;  /* 0x0000001a04057227 */ /* 0x000fe200078e00ff */
[----:B------:R-:W-:Y:S02]  /*1840*/  UIADD3.64 UR16, UR8, 0x80, URZ ;  /* 0x0000008008107897 */ /* 0x000fe4000fffe03f */
[----:B------:R-:W-:Y:S01]  /*1850*/  UIADD3.64 UR20, UR8, 0x100, URZ ;  /* 0x0000010008147897 */ /* 0x000fe2000fffe03f */
[----:B------:R-:W-:Y:S01]  /*1860*/  IMAD.MOV R9, RZ, RZ, -R9 ;  /* 0x000000ffff097224 */ /* 0x000fe200078e0a09 */
[----:B------:R-:W-:Y:S01]  /*1870*/  UIADD3.64 UR24, UR8, 0x180, URZ ;  /* 0x0000018008187897 */ /* 0x000fe2000fffe03f */
[----:B------:R-:W-:Y:S01]  /*1880*/  IMAD.MOV R5, RZ, RZ, -R5 ;  /* 0x000000ffff057224 */ /* 0x000fe200078e0a05 */
[----:B------:R-:W-:Y:S01]  /*1890*/  UIADD3.64 UR28, UR8, 0x200, URZ ;  /* 0x00000200081c7897 */ /* 0x000fe2000fffe03f */
[--C-:B------:R-:W-:Y:S01]  /*18a0*/  @!P1 IMAD.IADD R20, R20, 0x1, -R7.reuse ;  /* 0x0000000114149824 */ /* 0x100fe200078e0a07 */
[----:B------:R-:W-:Y:S01]  /*18b0*/  ISETP.GE.AND P1, PT, R15, RZ, PT ;  /* 0x000000ff0f00720c */ /* 0x000fe20003f26270 */
[C---:B------:R-:W-:Y:S01]  /*18c0*/  IMAD R28, R7.reuse, R9, R28 ;  /* 0x00000009071c7224 */ /* 0x040fe200078e021c */
[----:B------:R-:W-:Y:S01]  /*18d0*/  UIADD3.64 UR32, UR8, 0x280, URZ ;  /* 0x0000028008207897 */ /* 0x000fe2000fffe03f */
[C---:B------:R-:W-:Y:S01]  /*18e0*/  IMAD R26, R7.reuse, R5, R26 ;  /* 0x00000005071a7224 */ /* 0x040fe200078e021a */
[----:B------:R-:W-:Y:S01]  /*18f0*/  UIADD3.64 UR36, UR8, 0x300, URZ ;  /* 0x0000030008247897 */ /* 0x000fe2000fffe03f */
[----:B------:R-:W-:Y:S01]  /*1900*/  @!P4 IMAD.MOV R20, RZ, RZ, -R20 ;  /* 0x000000ffff14c224 */ /* 0x000fe200078e0a14 */
[C---:B------:R-:W-:Y:S01]  /*1910*/  ISETP.GT.U32.AND P4, PT, R7.reuse, R28, PT ;  /* 0x0000001c0700720c */ /* 0x040fe20003f84070 */
[--C-:B------:R-:W-:Y:S01]  /*1920*/  @!P2 IMAD.IADD R22, R22, 0x1, -R7.reuse ;  /* 0x000000011616a824 */ /* 0x100fe200078e0a07 */
[----:B------:R-:W-:Y:S01]  /*1930*/  ISETP.GT.U32.AND P2, PT, R7, R26, PT ;  /* 0x0000001a0700720c */ /* 0x000fe20003f44070 */
[----:B------:R-:W-:-:S02]  /*1940*/  @!P3 IMAD.IADD R24, R24, 0x1, -R7 ;  /* 0x000000011818b824 */ /* 0x000fc400078e0a07 */
[----:B------:R-:W-:Y:S01]  /*1950*/  @!P0 IMAD.MOV R18, RZ, RZ, -R18 ;  /* 0x000000ffff128224 */ /* 0x000fe200078e0a12 */
[----:B------:R-:W-:Y:S01]  /*1960*/  ISETP.GE.AND P0, PT, R11, RZ, PT ;  /* 0x000000ff0b00720c */ /* 0x000fe20003f06270 */
[----:B------:R-:W-:Y:S01]  /*1970*/  VIADD R11, R27, 0x50 ;  /* 0x000000501b0b7836 */ /* 0x000fe20000000000 */
[----:B------:R-:W-:Y:S01]  /*1980*/  ISETP.GT.U32.AND P3, PT, R7, R24, PT ;  /* 0x000000180700720c */ /* 0x000fe20003f64070 */
[C---:B------:R-:W-:Y:S02]  /*1990*/  VIADD R13, R27.reuse, 0x48 ;  /* 0x000000481b0d7836 */ /* 0x040fe40000000000 */
[----:B------:R-:W-:Y:S01]  /*19a0*/  VIADD R9, R27, 0x4c ;  /* 0x0000004c1b097836 */ /* 0x000fe20000000000 */
[----:B------:R-:W-:Y:S01]  /*19b0*/  IABS R30, R11 ;  /* 0x0000000b001e7213 */ /* 0x000fe20000000000 */
[--C-:B------:R-:W-:Y:S01]  /*19c0*/  @!P4 IMAD.IADD R28, R28, 0x1, -R7.reuse ;  /* 0x000000011c1cc824 */ /* 0x100fe200078e0a07 */
[----:B------:R-:W-:Y:S01]  /*19d0*/  IABS R34, R13 ;  /* 0x0000000d00227213 */ /* 0x000fe20000000000 */
[----:B------:R-:W-:Y:S01]  /*19e0*/  @!P2 IMAD.IADD R26, R26, 0x1, -R7 ;  /* 0x000000011a1aa824 */ /* 0x000fe200078e0a07 */
[----:B------:R-:W-:Y:S01]  /*19f0*/  IABS R32, R9 ;  /* 0x0000000900207213 */ /* 0x000fe20000000000 */
[----:B------:R-:W-:Y:S01]  /*1a00*/  IMAD.HI.U32 R5, R4, R30, RZ ;  /* 0x0000001e04057227 */ /* 0x000fe200078e00ff */
[----:B------:R-:W-:-:S02]  /*1a10*/  ISETP.GT.U32.AND P4, PT, R7, R28, PT ;  /* 0x0000001c0700720c */ /* 0x000fc40003f84070 */
[----:B------:R-:W-:Y:S01]  /*1a20*/  ISETP.GT.U32.AND P2, PT, R7, R26, PT ;  /* 0x0000001a0700720c */ /* 0x000fe20003f44070 */
[----:B------:R-:W-:Y:S01]  /*1a30*/  @!P3 IMAD.IADD R24, R24, 0x1, -R7 ;  /* 0x000000011818b824 */ /* 0x000fe200078e0a07 */
[----:B------:R-:W-:Y:S01]  /*1a40*/  ISETP.GE.AND P3, PT, R9, RZ, PT ;  /* 0x000000ff0900720c */ /* 0x000fe20003f66270 */
[----:B------:R-:W-:-:S04]  /*1a50*/  IMAD.HI.U32 R9, R4, R34, RZ ;  /* 0x0000002204097227 */ /* 0x000fc800078e00ff */
[----:B------:R-:W-:Y:S01]  /*1a60*/  @!P6 IMAD.MOV R22, RZ, RZ, -R22 ;  /* 0x000000ffff16e224 */ /* 0x000fe200078e0a16 */
[----:B------:R-:W-:Y:S01]  /*1a70*/  ISETP.GE.AND P6, PT, R11, RZ, PT ;  /* 0x000000ff0b00720c */ /* 0x000fe20003fc6270 */
[----:B------:R-:W-:Y:S02]  /*1a80*/  IMAD.MOV R11, RZ, RZ, -R5 ;  /* 0x000000ffff0b7224 */ /* 0x000fe400078e0a05 */
[----:B------:R-:W-:-:S04]  /*1a90*/  IMAD.HI.U32 R5, R4, R32, RZ ;  /* 0x0000002004057227 */ /* 0x000fc800078e00ff */
[----:B------:R-:W-:Y:S02]  /*1aa0*/  IMAD.MOV R9, RZ, RZ, -R9 ;  /* 0x000000ffff097224 */ /* 0x000fe400078e0a09 */
[----:B------:R-:W-:Y:S02]  /*1ab0*/  IMAD.MOV R5, RZ, RZ, -R5 ;  /* 0x000000ffff057224 */ /* 0x000fe400078e0a05 */
[C---:B------:R-:W-:Y:S02]  /*1ac0*/  IMAD R34, R7.reuse, R9, R34 ;  /* 0x0000000907227224 */ /* 0x040fe400078e0222 */
[--C-:B------:R-:W-:Y:S02]  /*1ad0*/  @!P4 IMAD.IADD R28, R28, 0x1, -R7.reuse ;  /* 0x000000011c1cc824 */ /* 0x100fe400078e0a07 */
[----:B------:R-:W-:Y:S02]  /*1ae0*/  IMAD R30, R7, R11, R30 ;  /* 0x0000000b071e7224 */ /* 0x000fe400078e021e */
[----:B------:R-:W-:-:S02]  /*1af0*/  @!P2 IMAD.IADD R26, R26, 0x1, -R7 ;  /* 0x000000011a1aa824 */ /* 0x000fc400078e0a07 */
[C---:B------:R-:W-:Y:S01]  /*1b00*/  IMAD R32, R7.reuse, R5, R32 ;  /* 0x0000000507207224 */ /* 0x040fe200078e0220 */
[C---:B------:R-:W-:Y:S01]  /*1b10*/  ISETP.GT.U32.AND P2, PT, R7.reuse, R30, PT ;  /* 0x0000001e0700720c */ /* 0x040fe20003f44070 */
[----:B------:R-:W-:Y:S01]  /*1b20*/  @!P1 IMAD.MOV R28, RZ, RZ, -R28 ;  /* 0x000000ffff1c9224 */ /* 0x000fe200078e0a1c */
[C---:B------:R-:W-:Y:S01]  /*1b30*/  ISETP.GT.U32.AND P1, PT, R7.reuse, R34, PT ;  /* 0x000000220700720c */ /* 0x040fe20003f24070 */
[----:B------:R-:W-:Y:S01]  /*1b40*/  @!P0 IMAD.MOV R26, RZ, RZ, -R26 ;  /* 0x000000ffff1a8224 */ /* 0x000fe200078e0a1a */
[----:B------:R-:W-:Y:S01]  /*1b50*/  ISETP.GT.U32.AND P0, PT, R7, R32, PT ;  /* 0x000000200700720c */ /* 0x000fe20003f04070 */
[C---:B------:R-:W-:Y:S02]  /*1b60*/  VIADD R5, R27.reuse, 0x44 ;  /* 0x000000441b057836 */ /* 0x040fe40000000000 */
[C---:B------:R-:W-:Y:S02]  /*1b70*/  VIADD R15, R27.reuse, 0x3c ;  /* 0x0000003c1b0f7836 */ /* 0x040fe40000000000 */
[----:B------:R-:W-:Y:S01]  /*1b80*/  @!P5 IMAD.MOV R24, RZ, RZ, -R24 ;  /* 0x000000ffff18d224 */ /* 0x000fe200078e0a18 */
[----:B------:R-:W-:Y:S01]  /*1b90*/  IABS R36, R5 ;  /* 0x0000000500247213 */ /* 0x000fe20000000000 */
[----:B------:R-:W-:Y:S01]  /*1ba0*/  VIADD R17, R27, 0x38 ;  /* 0x000000381b117836 */ /* 0x000fe20000000000 */
[----:B------:R-:W-:Y:S01]  /*1bb0*/  ISETP.GE.AND P5, PT, R13, RZ, PT ;  /* 0x000000ff0d00720c */ /* 0x000fe20003fa6270 */
[----:B------:R-:W-:Y:S01]  /*1bc0*/  VIADD R13, R27, 0x40 ;  /* 0x000000401b0d7836 */ /* 0x000fe20000000000 */
[----:B------:R-:W-:Y:S01]  /*1bd0*/  ISETP.GE.AND P4, PT, R5, RZ, PT ;  /* 0x000000ff0500720c */ /* 0x000fe20003f86270 */
[----:B------:R-:W-:Y:S01]  /*1be0*/  @!P1 IMAD.IADD R34, R34, 0x1, -R7 ;  /* 0x0000000122229824 */ /* 0x000fe200078e0a07 */
[----:B------:R-:W-:Y:S01]  /*1bf0*/  IABS R40, R15 ;  /* 0x0000000f00287213 */ /* 0x000fe20000000000 */
[----:B------:R-:W-:Y:S01]  /*1c00*/  IMAD.HI.U32 R5, R4, R36, RZ ;  /* 0x0000002404057227 */ /* 0x000fe200078e00ff */
[----:B------:R-:W-:-:S02]  /*1c10*/  IABS R38, R13 ;  /* 0x0000000d00267213 */ /* 0x000fc40000000000 */
[C---:B------:R-:W-:Y:S01]  /*1c20*/  ISETP.GT.U32.AND P1, PT, R7.reuse, R34, PT ;  /* 0x000000220700720c */ /* 0x040fe20003f24070 */
[--C-:B------:R-:W-:Y:S01]  /*1c30*/  @!P2 IMAD.IADD R30, R30, 0x1, -R7.reuse ;  /* 0x000000011e1ea824 */ /* 0x100fe200078e0a07 */
[----:B------:R-:W-:Y:S01]  /*1c40*/  IABS R42, R17 ;  /* 0x00000011002a7213 */ /* 0x000fe20000000000 */
[----:B------:R-:W-:Y:S02]  /*1c50*/  @!P0 IMAD.IADD R32, R32, 0x1, -R7 ;  /* 0x0000000120208824 */ /* 0x000fe400078e0a07 */
[----:B------:R-:W-:Y:S01]  /*1c60*/  IMAD.MOV R11, RZ, RZ, -R5 ;  /* 0x000000ffff0b7224 */ /* 0x000fe200078e0a05 */
[C---:B------:R-:W-:Y:S01]  /*1c70*/  ISETP.GT.U32.AND P2, PT, R7.reuse, R30, PT ;  /* 0x0000001e0700720c */ /* 0x040fe20003f44070 */
[----:B------:R-:W-:Y:S01]  /*1c80*/  IMAD.HI.U32 R5, R4, R40, RZ ;  /* 0x0000002804057227 */ /* 0x000fe200078e00ff */
[----:B------:R-:W-:-:S03]  /*1c90*/  ISETP.GT.U32.AND P0, PT, R7, R32, PT ;  /* 0x000000200700720c */ /* 0x000fc60003f04070 */
[----:B------:R-:W-:Y:S02]  /*1ca0*/  IMAD.MOV R5, RZ, RZ, -R5 ;  /* 0x000000ffff057224 */ /* 0x000fe400078e0a05 */
[----:B------:R-:W-:-:S04]  /*1cb0*/  IMAD.HI.U32 R9, R4, R38, RZ ;  /* 0x0000002604097227 */ /* 0x000fc800078e00ff */
[C---:B------:R-:W-:Y:S02]  /*1cc0*/  IMAD R40, R7.reuse, R5, R40 ;  /* 0x0000000507287224 */ /* 0x040fe400078e0228 */
[----:B------:R-:W-:Y:S02]  /*1cd0*/  IMAD.MOV R9, RZ, RZ, -R9 ;  /* 0x000000ffff097224 */ /* 0x000fe400078e0a09 */
[----:B------:R-:W-:Y:S01]  /*1ce0*/  @!P1 IMAD.IADD R34, R34, 0x1, -R7 ;  /* 0x0000000122229824 */ /* 0x000fe200078e0a07 */
[C---:B------:R-:W-:Y:S01]  /*1cf0*/  ISETP.GT.U32.AND P1, PT, R7.reuse, R40, PT ;  /* 0x000000280700720c */ /* 0x040fe20003f24070 */
[----:B------:R-:W-:Y:S02]  /*1d00*/  IMAD R38, R7, R9, R38 ;  /* 0x0000000907267224 */ /* 0x000fe400078e0226 */
[----:B------:R-:W-:-:S04]  /*1d10*/  IMAD.HI.U32 R9, R4, R42, RZ ;  /* 0x0000002a04097227 */ /* 0x000fc800078e00ff */
[--C-:B------:R-:W-:Y:S01]  /*1d20*/  @!P2 IMAD.IADD R30, R30, 0x1, -R7.reuse ;  /* 0x000000011e1ea824 */ /* 0x100fe200078e0a07 */
[----:B------:R-:W-:Y:S01]  /*1d30*/  ISETP.GE.AND P2, PT, R13, RZ, PT ;  /* 0x000000ff0d00720c */ /* 0x000fe20003f46270 */
[----:B------:R-:W-:Y:S02]  /*1d40*/  @!P0 IMAD.IADD R32, R32, 0x1, -R7 ;  /* 0x0000000120208824 */ /* 0x000fe400078e0a07 */
[----:B------:R-:W-:Y:S02]  /*1d50*/  IMAD.MOV R9, RZ, RZ, -R9 ;  /* 0x000000ffff097224 */ /* 0x000fe400078e0a09 */
[----:B------:R-:W-:Y:S02]  /*1d60*/  VIADD R13, R27, 0x34 ;  /* 0x000000341b0d7836 */ /* 0x000fe40000000000 */
[----:B------:R-:W-:Y:S01]  /*1d70*/  @!P3 IMAD.MOV R32, RZ, RZ, -R32 ;  /* 0x000000ffff20b224 */ /* 0x000fe200078e0a20 */
[----:B------:R-:W-:Y:S01]  /*1d80*/  ISETP.GE.AND P3, PT, R15, RZ, PT ;  /* 0x000000ff0f00720c */ /* 0x000fe20003f66270 */
[----:B------:R-:W-:Y:S01]  /*1d90*/  IMAD R42, R7, R9, R42 ;  /* 0x00000009072a7224 */ /* 0x000fe200078e022a */
[----:B------:R-:W-:Y:S01]  /*1da0*/  IABS R44, R13 ;  /* 0x0000000d002c7213 */ /* 0x000fe20000000000 */
[----:B------:R-:W-:-:S02]  /*1db0*/  VIADD R15, R27, 0x30 ;  /* 0x000000301b0f7836 */ /* 0x000fc40000000000 */
[----:B------:R-:W-:Y:S01]  /*1dc0*/  @!P5 IMAD.MOV R34, RZ, RZ, -R34 ;  /* 0x000000ffff22d224 */ /* 0x000fe200078e0a22 */
[----:B------:R-:W-:Y:S01]  /*1dd0*/  ISETP.GT.U32.AND P5, PT, R7, R42, PT ;  /* 0x0000002a0700720c */ /* 0x000fe20003fa4070 */
[----:B------:R-:W-:Y:S01]  /*1de0*/  @!P1 IMAD.IADD R40, R40, 0x1, -R7 ;  /* 0x0000000128289824 */ /* 0x000fe200078e0a07 */
[----:B------:R-:W-:Y:S01]  /*1df0*/  IABS R46, R15 ;  /* 0x0000000f002e7213 */ /* 0x000fe20000000000 */
[----:B------:R-:W-:-:S03]  /*1e00*/  IMAD.HI.U32 R5, R4, R44, RZ ;  /* 0x0000002c04057227 */ /* 0x000fc600078e00ff */
[C---:B------:R-:W-:Y:S01]  /*1e10*/  ISETP.GT.U32.AND P1, PT, R7.reuse, R40, PT ;  /* 0x000000280700720c */ /* 0x040fe20003f24070 */
[----:B------:R-:W-:Y:S02]  /*1e20*/  IMAD R36, R7, R11, R36 ;  /* 0x0000000b07247224 */ /* 0x000fe400078e0224 */
[----:B------:R-:W-:-:S03]  /*1e30*/  IMAD.HI.U32 R9, R4, R46, RZ ;  /* 0x0000002e04097227 */ /* 0x000fc600078e00ff */
[C---:B------:R-:W-:Y:S01]  /*1e40*/  ISETP.GT.U32.AND P0, PT, R7.reuse, R36, PT ;  /* 0x000000240700720c */ /* 0x040fe20003f04070 */
[----:B------:R-:W-:Y:S02]  /*1e50*/  IMAD.MOV R5, RZ, RZ, -R5 ;  /* 0x000000ffff057224 */ /* 0x000fe400078e0a05 */
[----:B------:R-:W-:Y:S02]  /*1e60*/  IMAD.MOV R9, RZ, RZ, -R9 ;  /* 0x000000ffff097224 */ /* 0x000fe400078e0a09 */
[----:B------:R-:W-:Y:S02]  /*1e70*/  IMAD R44, R7, R5, R44 ;  /* 0x00000005072c7224 */ /* 0x000fe400078e022c */
[----:B------:R-:W-:-:S04]  /*1e80*/  IMAD.HI.U32 R11, R4, R48, RZ ;  /* 0x00000030040b7227 */ /* 0x000fc800078e00ff */
[C---:B------:R-:W-:Y:S02]  /*1e90*/  IMAD R46, R7.reuse, R9, R46 ;  /* 0x00000009072e7224 */ /* 0x040fe400078e022e */
[----:B------:R-:W-:Y:S01]  /*1ea0*/  @!P5 IMAD.IADD R42, R42, 0x1, -R7 ;  /* 0x000000012a2ad824 */ /* 0x000fe200078e0a07 */
[C---:B------:R-:W-:Y:S01]  /*1eb0*/  ISETP.GT.U32.AND P5, PT, R7.reuse, R44, PT ;  /* 0x0000002c0700720c */ /* 0x040fe20003fa4070 */
[----:B------:R-:W-:Y:S02]  /*1ec0*/  IMAD.MOV R11, RZ, RZ, -R11 ;  /* 0x000000ffff0b7224 */ /* 0x000fe400078e0a0b */
[--C-:B------:R-:W-:Y:S01]  /*1ed0*/  @!P1 IMAD.IADD R40, R40, 0x1, -R7.reuse ;  /* 0x0000000128289824 */ /* 0x100fe200078e0a07 */
[C---:B------:R-:W-:Y:S01]  /*1ee0*/  ISETP.GT.U32.AND P1, PT, R7.reuse, R46, PT ;  /* 0x0000002e0700720c */ /* 0x040fe20003f24070 */
[C---:B------:R-:W-:Y:S02]  /*1ef0*/  IMAD R48, R7.reuse, R11, R48 ;  /* 0x0000000b07307224 */ /* 0x040fe400078e0230 */
[----:B------:R-:W-:Y:S01]  /*1f00*/  @!P6 IMAD.MOV R30, RZ, RZ, -R30 ;  /* 0x000000ffff1ee224 */ /* 0x000fe200078e0a1e */
[C---:B------:R-:W-:Y:S01]  /*1f10*/  ISETP.GT.U32.AND P6, PT, R7.reuse, R38, PT ;  /* 0x000000260700720c */ /* 0x040fe20003fc4070 */
[----:B------:R-:W-:Y:S01]  /*1f20*/  @!P3 IMAD.MOV R40, RZ, RZ, -R40 ;  /* 0x000000ffff28b224 */ /* 0x000fe200078e0a28 */
[----:B------:R-:W-:Y:S01]  /*1f30*/  ISETP.GT.U32.AND P3, PT, R7, R48, PT ;  /* 0x000000300700720c */ /* 0x000fe20003f64070 */
[----:B------:R-:W-:-:S02]  /*1f40*/  @!P0 IMAD.IADD R36, R36, 0x1, -R7 ;  /* 0x0000000124248824 */ /* 0x000fc400078e0a07 */
[----:B------:R-:W-:Y:S02]  /*1f50*/  VIADD R5, R27, 0x28 ;  /* 0x000000281b057836 */ /* 0x000fe40000000000 */
[--C-:B------:R-:W-:Y:S01]  /*1f60*/  @!P5 IMAD.IADD R44, R44, 0x1, -R7.reuse ;  /* 0x000000012c2cd824 */ /* 0x100fe200078e0a07 */
[----:B------:R-:W-:Y:S01]  /*1f70*/  ISETP.GT.U32.AND P0, PT, R7, R36, PT ;  /* 0x000000240700720c */ /* 0x000fe20003f04070 */
[----:B------:R-:W-:Y:S01]  /*1f80*/  VIADD R11, R27, 0x24 ;  /* 0x000000241b0b7836 */ /* 0x000fe20000000000 */
[----:B------:R-:W-:Y:S01]  /*1f90*/  IABS R50, R5 ;  /* 0x0000000500327213 */ /* 0x000fe20000000000 */
[--C-:B------:R-:W-:Y:S01]  /*1fa0*/  @!P1 IMAD.IADD R46, R46, 0x1, -R7.reuse ;  /* 0x000000012e2e9824 */ /* 0x100fe200078e0a07 */
[----:B------:R-:W-:Y:S01]  /*1fb0*/  ISETP.GE.AND P5, PT, R5, RZ, PT ;  /* 0x000000ff0500720c */ /* 0x000fe20003fa6270 */
[----:B------:R-:W-:Y:S01]  /*1fc0*/  @!P6 IMAD.IADD R38, R38, 0x1, -R7 ;  /* 0x000000012626e824 */ /* 0x000fe200078e0a07 */
[----:B------:R-:W-:Y:S01]  /*1fd0*/  ISETP.GT.U32.AND P1, PT, R7, R44, PT ;  /* 0x0000002c0700720c */ /* 0x000fe20003f24070 */
[----:B------:R-:W-:Y:S01]  /*1fe0*/  IMAD.HI.U32 R5, R4, R50, RZ ;  /* 0x0000003204057227 */ /* 0x000fe200078e00ff */
[----:B------:R-:W-:-:S02]  /*1ff0*/  IABS R52, R11 ;  /* 0x0000000b00347213 */ /* 0x000fc40000000000 */
[C---:B------:R-:W-:Y:S01]  /*2000*/  ISETP.GT.U32.AND P6, PT, R7.reuse, R38, PT ;  /* 0x000000260700720c */ /* 0x040fe20003fc4070 */
[----:B------:R-:W-:Y:S01]  /*2010*/  @!P3 IMAD.IADD R48, R48, 0x1, -R7 ;  /* 0x000000013030b824 */ /* 0x000fe200078e0a07 */
[----:B------:R-:W-:Y:S01]  /*2020*/  ISETP.GT.U32.AND P3, PT, R7, R46, PT ;  /* 0x0000002e0700720c */ /* 0x000fe20003f64070 */
[----:B------:R-:W-:Y:S02]  /*2030*/  IMAD.MOV R9, RZ, RZ, -R5 ;  /* 0x000000ffff097224 */ /* 0x000fe400078e0a05 */
[----:B------:R-:W-:-:S04]  /*2040*/  IMAD.HI.U32 R5, R4, R52, RZ ;  /* 0x0000003404057227 */ /* 0x000fc800078e00ff */
[----:B------:R-:W-:Y:S01]  /*2050*/  @!P0 IMAD.IADD R36, R36, 0x1, -R7 ;  /* 0x0000000124248824 */ /* 0x000fe200078e0a07 */
[----:B------:R-:W-:Y:S01]  /*2060*/  ISETP.GE.AND P0, PT, R17, RZ, PT ;  /* 0x000000ff1100720c */ /* 0x000fe20003f06270 */
[C---:B------:R-:W-:Y:S02]  /*2070*/  IMAD R50, R7.reuse, R9, R50 ;  /* 0x0000000907327224 */ /* 0x040fe400078e0232 */
[----:B------:R-:W-:Y:S02]  /*2080*/  IMAD.MOV R5, RZ, RZ, -R5 ;  /* 0x000000ffff057224 */ /* 0x000fe400078e0a05 */
[----:B------:R-:W-:Y:S01]  /*2090*/  @!P4 IMAD.MOV R36, RZ, RZ, -R36 ;  /* 0x000000ffff24c224 */ /* 0x000fe200078e0a24 */
[C---:B------:R-:W-:Y:S01]  /*20a0*/  ISETP.GT.U32.AND P4, PT, R7.reuse, R42, PT ;  /* 0x0000002a0700720c */ /* 0x040fe20003f84070 */
[----:B------:R-:W-:Y:S01]  /*20b0*/  @!P1 IMAD.IADD R44, R44, 0x1, -R7 ;  /* 0x000000012c2c9824 */ /* 0x000fe200078e0a07 */
[C---:B------:R-:W-:Y:S01]  /*20c0*/  ISETP.GT.U32.AND P1, PT, R7.reuse, R50, PT ;  /* 0x000000320700720c */ /* 0x040fe20003f24070 */
[----:B------:R-:W-:-:S02]  /*20d0*/  IMAD R52, R7, R5, R52 ;  /* 0x0000000507347224 */ /* 0x000fc400078e0234 */
[--C-:B------:R-:W-:Y:S02]  /*20e0*/  @!P3 IMAD.IADD R46, R46, 0x1, -R7.reuse ;  /* 0x000000012e2eb824 */ /* 0x100fe400078e0a07 */
[--C-:B------:R-:W-:Y:S01]  /*20f0*/  @!P6 IMAD.IADD R38, R38, 0x1, -R7.reuse ;  /* 0x000000012626e824 */ /* 0x100fe200078e0a07 */
[----:B------:R-:W-:Y:S01]  /*2100*/  ISETP.GT.U32.AND P3, PT, R7, R52, PT ;  /* 0x000000340700720c */ /* 0x000fe20003f64070 */
[----:B------:R-:W-:Y:S01]  /*2110*/  VIADD R17, R27, 0x18 ;  /* 0x000000181b117836 */ /* 0x000fe20000000000 */
[----:B------:R-:W-:Y:S01]  /*2120*/  ISETP.GE.AND P6, PT, R13, RZ, PT ;  /* 0x000000ff0d00720c */ /* 0x000fe20003fc6270 */
[----:B------:R-:W-:Y:S02]  /*2130*/  VIADD R13, R27, 0x20 ;  /* 0x000000201b0d7836 */ /* 0x000fe40000000000 */
[----:B------:R-:W-:Y:S01]  /*2140*/  @!P2 IMAD.MOV R38, RZ, RZ, -R38 ;  /* 0x000000ffff26a224 */ /* 0x000fe200078e0a26 */
[----:B------:R-:W-:Y:S01]  /*2150*/  ISETP.GE.AND P2, PT, R15, RZ, PT ;  /* 0x000000ff0f00720c */ /* 0x000fe20003f46270 */
[--C-:B------:R-:W-:Y:S01]  /*2160*/  @!P4 IMAD.IADD R42, R42, 0x1, -R7.reuse ;  /* 0x000000012a2ac824 */ /* 0x100fe200078e0a07 */
[----:B------:R-:W-:Y:S01]  /*2170*/  IABS R54, R13 ;  /* 0x0000000d00367213 */ /* 0x000fe20000000000 */
[--C-:B------:R-:W-:Y:S01]  /*2180*/  @!P1 IMAD.IADD R50, R50, 0x1, -R7.reuse ;  /* 0x0000000132329824 */ /* 0x100fe200078e0a07 */
[----:B------:R-:W-:Y:S01]  /*2190*/  ISETP.GE.AND P4, PT, R19, RZ, PT ;  /* 0x000000ff1300720c */ /* 0x000fe20003f86270 */
[----:B------:R-:W-:Y:S01]  /*21a0*/  VIADD R15, R27, 0x1c ;  /* 0x0000001c1b0f7836 */ /* 0x000fe20000000000 */
[----:B------:R-:W-:Y:S01]  /*21b0*/  IABS R58, R17 ;  /* 0x00000011003a7213 */ /* 0x000fe20000000000 */
[----:B------:R-:W-:Y:S01]  /*21c0*/  @!P0 IMAD.MOV R42, RZ, RZ, -R42 ;  /* 0x000000ffff2a8224 */ /* 0x000fe200078e0a2a */
[C---:B------:R-:W-:Y:S01]  /*21d0*/  ISETP.GT.U32.AND P0, PT, R7.reuse, R48, PT ;  /* 0x000000300700720c */ /* 0x040fe20003f04070 */
[----:B------:R-:W-:Y:S01]  /*21e0*/  @!P3 IMAD.IADD R52, R52, 0x1, -R7 ;  /* 0x000000013434b824 */ /* 0x000fe200078e0a07 */
[----:B------:R-:W-:Y:S01]  /*21f0*/  ISETP.GT.U32.AND P1, PT, R7, R50, PT ;  /* 0x000000320700720c */ /* 0x000fe20003f24070 */
[----:B------:R-:W-:Y:S01]  /*2200*/  IMAD.HI.U32 R5, R4, R54, RZ ;  /* 0x0000003604057227 */ /* 0x000fe200078e00ff */
[----:B------:R-:W-:-:S02]  /*2210*/  IABS R56, R15 ;  /* 0x0000000f00387213 */ /* 0x000fc40000000000 */
[----:B------:R-:W-:Y:S01]  /*2220*/  ISETP.GT.U32.AND P3, PT, R7, R52, PT ;  /* 0x000000340700720c */ /* 0x000fe20003f64070 */
[----:B------:R-:W-:Y:S02]  /*2230*/  IMAD.MOV R5, RZ, RZ, -R5 ;  /* 0x000000ffff057224 */ /* 0x000fe400078e0a05 */
[----:B------:R-:W-:-:S04]  /*2240*/  IMAD.HI.U32 R9, R4, R56, RZ ;  /* 0x0000003804097227 */ /* 0x000fc800078e00ff */
[----:B------:R-:W-:Y:S02]  /*2250*/  IMAD R54, R7, R5, R54 ;  /* 0x0000000507367224 */ /* 0x000fe400078e0236 */
[----:B------:R-:W-:Y:S02]  /*2260*/  VIADD R19, R27, 0x14 ;  /* 0x000000141b137836 */ /* 0x000fe40000000000 */
[----:B------:R-:W-:Y:S02]  /*2270*/  IMAD.MOV R9, RZ, RZ, -R9 ;  /* 0x000000ffff097224 */ /* 0x000fe400078e0a09 */
[--C-:B------:R-:W-:Y:S01]  /*2280*/  @!P0 IMAD.IADD R48, R48, 0x1, -R7.reuse ;  /* 0x0000000130308824 */ /* 0x100fe200078e0a07 */
[----:B------:R-:W-:Y:S01]  /*2290*/  ISETP.GE.AND P0, PT, R11, RZ, PT ;  /* 0x000000ff0b00720c */ /* 0x000fe20003f06270 */
[----:B------:R-:W-:Y:S01]  /*22a0*/  @!P1 IMAD.IADD R50, R50, 0x1, -R7 ;  /* 0x0000000132329824 */ /* 0x000fe200078e0a07 */
[C---:B------:R-:W-:Y:S01]  /*22b0*/  ISETP.GT.U32.AND P1, PT, R7.reuse, R54, PT ;  /* 0x000000360700720c */ /* 0x040fe20003f24070 */
[----:B------:R-:W-:Y:S01]  /*22c0*/  IMAD R56, R7, R9, R56 ;  /* 0x0000000907387224 */ /* 0x000fe200078e0238 */
[----:B------:R-:W-:Y:S01]  /*22d0*/  IABS R60, R19 ;  /* 0x00000013003c7213 */ /* 0x000fe20000000000 */
[----:B------:R-:W-:-:S04]  /*22e0*/  IMAD.HI.U32 R11, R4, R58, RZ ;  /* 0x0000003a040b7227 */ /* 0x000fc800078e00ff */
[----:B------:R-:W-:Y:S01]  /*22f0*/  @!P3 IMAD.IADD R52, R52, 0x1, -R7 ;  /* 0x000000013434b824 */ /* 0x000fe200078e0a07 */
[----:B------:R-:W-:Y:S01]  /*2300*/  ISETP.GT.U32.AND P3, PT, R7, R56, PT ;  /* 0x000000380700720c */ /* 0x000fe20003f64070 */
        /* <DEDUP_REMOVED lines=8> */
[----:B------:R-:W-:Y:S01]  /*2390*/  @!P3 IMAD.IADD R56, R56, 0x1, -R7 ;  /* 0x000000013838b824 */ /* 0x000fe200078e0a07 */
[C---:B------:R-:W-:Y:S01]  /*23a0*/  ISETP.GT.U32.AND P3, PT, R7.reuse, R60, PT ;  /* 0x0000003c0700720c */ /* 0x040fe20003f64070 */
[----:B------:R-:W-:Y:S02]  /*23b0*/  IMAD.MOV R5, RZ, RZ, -R5 ;  /* 0x000000ffff057224 */ /* 0x000fe400078e0a05 */
[----:B------:R-:W-:Y:S02]  /*23c0*/  @!P6 IMAD.MOV R44, RZ, RZ, -R44 ;  /* 0x000000ffff2ce224 */ /* 0x000fe400078e0a2c */
[C---:B------:R-:W-:Y:S02]  /*23d0*/  IMAD R62, R7.reuse, R5, R62 ;  /* 0x00000005073e7224 */ /* 0x040fe400078e023e */
[----:B------:R-:W-:Y:S02]  /*23e0*/  @!P1 IMAD.IADD R58, R58, 0x1, -R7 ;  /* 0x000000013a3a9824 */ /* 0x000fe400078e0a07 */
[----:B------:R-:W-:Y:S01]  /*23f0*/  IMAD.HI.U32 R5, R4, R64, RZ ;  /* 0x0000004004057227 */ /* 0x000fe200078e00ff */
[----:B------:R-:W-:-:S03]  /*2400*/  ISETP.GT.U32.AND P1, PT, R7, R62, PT ;  /* 0x0000003e0700720c */ /* 0x000fc60003f24070 */
[----:B------:R-:W-:Y:S02]  /*2410*/  IMAD.MOV R5, RZ, RZ, -R5 ;  /* 0x000000ffff057224 */ /* 0x000fe400078e0a05 */
[----:B------:R-:W-:Y:S01]  /*2420*/  @!P3 IMAD.IADD R60, R60, 0x1, -R7 ;  /* 0x000000013c3cb824 */ /* 0x000fe200078e0a07 */
[----:B------:R-:W-:Y:S01]  /*2430*/  ISETP.GE.AND P3, PT, R13, RZ, PT ;  /* 0x000000ff0d00720c */ /* 0x000fe20003f66270 */
[C---:B------:R-:W-:Y:S01]  /*2440*/  IMAD R64, R7.reuse, R5, R64 ;  /* 0x0000000507407224 */ /* 0x040fe200078e0240 */
[----:B------:R-:W-:Y:S01]  /*2450*/  SHF.R.S32.HI R5, RZ, 0x1f, R2 ;  /* 0x0000001fff057819 */ /* 0x000fe20000011402 */
[C---:B------:R-:W-:Y:S01]  /*2460*/  IMAD.HI.U32 R9, R4.reuse, R66, RZ ;  /* 0x0000004204097227 */ /* 0x040fe200078e00ff */
[----:B------:R-:W-:Y:S02]  /*2470*/  ISETP.GT.U32.AND P6, PT, R7, R60, PT ;  /* 0x0000003c0700720c */ /* 0x000fe40003fc4070 */
[----:B------:R-:W-:Y:S01]  /*2480*/  LEA.HI R2, R5, R2, RZ, 0x5 ;  /* 0x0000000205027211 */ /* 0x000fe200078f28ff */
[----:B------:R-:W-:-:S03]  /*2490*/  IMAD.HI.U32 R11, R4, R68, RZ ;  /* 0x00000044040b7227 */ /* 0x000fc600078e00ff */
[----:B------:R-:W-:Y:S01]  /*24a0*/  SHF.R.S32.HI R2, RZ, 0x5, R2 ;  /* 0x00000005ff027819 */ /* 0x000fe20000011402 */
[----:B------:R-:W-:-:S04]  /*24b0*/  IMAD.HI.U32 R4, R4, R70, RZ ;  /* 0x0000004604047227 */ /* 0x000fc800078e00ff */
[----:B------:R-:W-:Y:S01]  /*24c0*/  @!P0 IMAD.MOV R52, RZ, RZ, -R52 ;  /* 0x000000ffff348224 */ /* 0x000fe200078e0a34 */
[C---:B------:R-:W-:Y:S01]  /*24d0*/  ISETP.GT.U32.AND P0, PT, R7.reuse, R64, PT ;  /* 0x000000400700720c */ /* 0x040fe20003f04070 */
[----:B------:R-:W-:Y:S01]  /*24e0*/  @!P1 IMAD.IADD R62, R62, 0x1, -R7 ;  /* 0x000000013e3e9824 */ /* 0x000fe200078e0a07 */
[C---:B------:R-:W-:Y:S01]  /*24f0*/  ISETP.GT.U32.AND P1, PT, R7.reuse, R54, PT ;  /* 0x000000360700720c */ /* 0x040fe20003f24070 */
[----:B------:R-:W-:Y:S01]  /*2500*/  @!P2 IMAD.MOV R46, RZ, RZ, -R46 ;  /* 0x000000ffff2ea224 */ /* 0x000fe200078e0a2e */
[C---:B------:R-:W-:Y:S01]  /*2510*/  ISETP.GT.U32.AND P2, PT, R7.reuse, R56, PT ;  /* 0x000000380700720c */ /* 0x040fe20003f44070 */
[----:B------:R-:W-:Y:S02]  /*2520*/  IMAD.MOV R4, RZ, RZ, -R4 ;  /* 0x000000ffff047224 */ /* 0x000fe400078e0a04 */
[----:B------:R-:W-:Y:S01]  /*2530*/  @!P5 IMAD.MOV R50, RZ, RZ, -R50 ;  /* 0x000000ffff32d224 */ /* 0x000fe200078e0a32 */
[C---:B------:R-:W-:Y:S01]  /*2540*/  ISETP.GT.U32.AND P5, PT, R7.reuse, R62, PT ;  /* 0x0000003e0700720c */ /* 0x040fe20003fa4070 */
[----:B------:R-:W-:-:S02]  /*2550*/  IMAD R70, R7, R4, R70 ;  /* 0x0000000407467224 */ /* 0x000fc400078e0246 */
[----:B------:R-:W-:Y:S02]  /*2560*/  IMAD.MOV R9, RZ, RZ, -R9 ;  /* 0x000000ffff097224 */ /* 0x000fe400078e0a09 */
[----:B------:R-:W-:Y:S02]  /*2570*/  IMAD.MOV R11, RZ, RZ, -R11 ;  /* 0x000000ffff0b7224 */ /* 0x000fe400078e0a0b */
[----:B------:R-:W-:Y:S01]  /*2580*/  @!P4 IMAD.MOV R48, RZ, RZ, -R48 ;  /* 0x000000ffff30c224 */ /* 0x000fe200078e0a30 */
[C---:B------:R-:W-:Y:S01]  /*2590*/  ISETP.GT.U32.AND P4, PT, R7.reuse, R58, PT ;  /* 0x0000003a0700720c */ /* 0x040fe20003f84070 */
[----:B------:R-:W-:Y:S01]  /*25a0*/  @!P6 IMAD.IADD R60, R60, 0x1, -R7 ;  /* 0x000000013c3ce824 */ /* 0x000fe200078e0a07 */
[C---:B------:R-:W-:Y:S01]  /*25b0*/  ISETP.GT.U32.AND P6, PT, R7.reuse, R70, PT ;  /* 0x000000460700720c */ /* 0x040fe20003fc4070 */
[C---:B------:R-:W-:Y:S02]  /*25c0*/  IMAD R66, R7.reuse, R9, R66 ;  /* 0x0000000907427224 */ /* 0x040fe400078e0242 */
[----:B------:R-:W-:-:S02]  /*25d0*/  IMAD R68, R7, R11, R68 ;  /* 0x0000000b07447224 */ /* 0x000fc400078e0244 */
[--C-:B------:R-:W-:Y:S01]  /*25e0*/  @!P0 IMAD.IADD R64, R64, 0x1, -R7.reuse ;  /* 0x0000000140408824 */ /* 0x100fe200078e0a07 */
[----:B------:R-:W-:Y:S01]  /*25f0*/  ISETP.GE.AND P0, PT, R17, RZ, PT ;  /* 0x000000ff1100720c */ /* 0x000fe20003f06270 */
[--C-:B------:R-:W-:Y:S01]  /*2600*/  @!P1 IMAD.IADD R54, R54, 0x1, -R7.reuse ;  /* 0x0000000136369824 */ /* 0x100fe200078e0a07 */
[C---:B------:R-:W-:Y:S01]  /*2610*/  ISETP.GT.U32.AND P1, PT, R7.reuse, R66, PT ;  /* 0x000000420700720c */ /* 0x040fe20003f24070 */
[--C-:B------:R-:W-:Y:S01]  /*2620*/  @!P2 IMAD.IADD R56, R56, 0x1, -R7.reuse ;  /* 0x000000013838a824 */ /* 0x100fe200078e0a07 */
[----:B------:R-:W-:Y:S01]  /*2630*/  ISETP.GT.U32.AND P2, PT, R7, R68, PT ;  /* 0x000000440700720c */ /* 0x000fe20003f44070 */
[--C-:B------:R-:W-:Y:S01]  /*2640*/  @!P5 IMAD.IADD R62, R62, 0x1, -R7.reuse ;  /* 0x000000013e3ed824 */ /* 0x100fe200078e0a07 */
[----:B------:R-:W-:Y:S01]  /*2650*/  ISETP.GE.AND P5, PT, R15, RZ, PT ;  /* 0x000000ff0f00720c */ /* 0x000fe20003fa6270 */
[--C-:B------:R-:W-:Y:S01]  /*2660*/  @!P4 IMAD.IADD R58, R58, 0x1, -R7.reuse ;  /* 0x000000013a3ac824 */ /* 0x100fe200078e0a07 */
[----:B------:R-:W1:Y:S01]  /*2670*/  LDC R11, c[0x0][0x240] ;  /* 0x00009000ff0b7b82 */ /* 0x000e620000000800 */
[--C-:B------:R-:W-:Y:S01]  /*2680*/  @!P6 IMAD.IADD R70, R70, 0x1, -R7.reuse ;  /* 0x000000014646e824 */ /* 0x100fe200078e0a07 */
[----:B------:R-:W-:Y:S01]  /*2690*/  ISETP.GE.AND P6, PT, R21, RZ, PT ;  /* 0x000000ff1500720c */ /* 0x000fe20003fc6270 */
[----:B------:R-:W-:Y:S01]  /*26a0*/  @!P3 IMAD.MOV R54, RZ, RZ, -R54 ;  /* 0x000000ffff36b224 */ /* 0x000fe200078e0a36 */
[----:B------:R-:W-:Y:S01]  /*26b0*/  ISETP.GE.AND P4, PT, R27, RZ, PT ;  /* 0x000000ff1b00720c */ /* 0x000fe20003f86270 */
[----:B------:R-:W-:Y:S01]  /*26c0*/  @!P0 IMAD.MOV R58, RZ, RZ, -R58 ;  /* 0x000000ffff3a8224 */ /* 0x000fe200078e0a3a */
[C---:B------:R-:W-:Y:S01]  /*26d0*/  ISETP.GT.U32.AND P0, PT, R7.reuse, R70, PT ;  /* 0x000000460700720c */ /* 0x040fe20003f04070 */
[--C-:B------:R-:W-:Y:S01]  /*26e0*/  @!P1 IMAD.IADD R66, R66, 0x1, -R7.reuse ;  /* 0x0000000142429824 */ /* 0x100fe200078e0a07 */
[----:B------:R-:W-:Y:S01]  /*26f0*/  ISETP.GT.U32.AND P1, PT, R7, R64, PT ;  /* 0x000000400700720c */ /* 0x000fe20003f24070 */
[----:B------:R-:W-:Y:S01]  /*2700*/  @!P2 IMAD.IADD R68, R68, 0x1, -R7 ;  /* 0x000000014444a824 */ /* 0x000fe200078e0a07 */
[----:B------:R-:W-:Y:S01]  /*2710*/  ISETP.GE.AND P2, PT, R19, RZ, PT ;  /* 0x000000ff1300720c */ /* 0x000fe20003f46270 */
[----:B------:R-:W-:Y:S01]  /*2720*/  @!P5 IMAD.MOV R56, RZ, RZ, -R56 ;  /* 0x000000ffff38d224 */ /* 0x000fe200078e0a38 */
[C---:B------:R-:W-:Y:S01]  /*2730*/  ISETP.GT.U32.AND P3, PT, R7.reuse, R66, PT ;  /* 0x000000420700720c */ /* 0x040fe20003f64070 */
[----:B------:R-:W-:Y:S01]  /*2740*/  IMAD.SHL.U32 R4, R0, 0x2, RZ ;  /* 0x0000000200047824 */ /* 0x000fe200078e00ff */
[----:B------:R-:W-:Y:S01]  /*2750*/  ISETP.GT.U32.AND P5, PT, R7, R68, PT ;  /* 0x000000440700720c */ /* 0x000fe20003fa4070 */
[----:B------:R-:W-:-:S02]  /*2760*/  @!P6 IMAD.MOV R62, RZ, RZ, -R62 ;  /* 0x000000ffff3ee224 */ /* 0x000fc400078e0a3e */
[----:B------:R-:W-:Y:S01]  /*2770*/  IMAD R6, R6, UR6, RZ ;  /* 0x0000000606067c24 */ /* 0x000fe2000f8e02ff */
[----:B------:R-:W-:Y:S01]  /*2780*/  LOP3.LUT R5, R4, 0x7e, RZ, 0xc0, !PT ;  /* 0x0000007e04057812 */ /* 0x000fe200078ec0ff */
[--C-:B------:R-:W-:Y:S01]  /*2790*/  @!P0 IMAD.IADD R70, R70, 0x1, -R7.reuse ;  /* 0x0000000146468824 */ /* 0x100fe200078e0a07 */
[----:B------:R-:W-:Y:S01]  /*27a0*/  ISETP.NE.AND P0, PT, R25, RZ, PT ;  /* 0x000000ff1900720c */ /* 0x000fe20003f05270 */
[--C-:B------:R-:W-:Y:S01]  /*27b0*/  @!P1 IMAD.IADD R64, R64, 0x1, -R7.reuse ;  /* 0x0000000140409824 */ /* 0x100fe200078e0a07 */
[----:B------:R-:W-:Y:S01]  /*27c0*/  LOP3.LUT R25, RZ, R25, RZ, 0x33, !PT ;  /* 0x00000019ff197212 */ /* 0x000fe200078e33ff */
[----:B------:R-:W-:Y:S01]  /*27d0*/  @!P2 IMAD.MOV R60, RZ, RZ, -R60 ;  /* 0x000000ffff3ca224 */ /* 0x000fe200078e0a3c */
[----:B------:R-:W-:Y:S01]  /*27e0*/  ISETP.GE.AND P1, PT, R23, RZ, PT ;  /* 0x000000ff1700720c */ /* 0x000fe20003f26270 */
[--C-:B------:R-:W-:Y:S01]  /*27f0*/  @!P3 IMAD.IADD R66, R66, 0x1, -R7.reuse ;  /* 0x000000014242b824 */ /* 0x100fe200078e0a07 */
[----:B------:R-:W-:Y:S01]  /*2800*/  ISETP.GE.AND P3, PT, R29, RZ, PT ;  /* 0x000000ff1d00720c */ /* 0x000fe20003f66270 */
[----:B------:R-:W-:Y:S01]  /*2810*/  @!P5 IMAD.IADD R68, R68, 0x1, -R7 ;  /* 0x000000014444d824 */ /* 0x000fe200078e0a07 */
[----:B------:R-:W-:Y:S01]  /*2820*/  SEL R7, R25, R8, !P0 ;  /* 0x0000000819077207 */ /* 0x000fe20004000000 */
[----:B------:R-:W-:Y:S01]  /*2830*/  @!P4 IMAD.MOV R70, RZ, RZ, -R70 ;  /* 0x000000ffff46c224 */ /* 0x000fe200078e0a46 */
[----:B------:R-:W2:Y:S01]  /*2840*/  LDC.64 R8, c[0x0][0x218] ;  /* 0x00008600ff087b82 */ /* 0x000ea20000000a00 */
[----:B------:R-:W-:Y:S01]  /*2850*/  ISETP.GE.AND P5, PT, R31, RZ, PT ;  /* 0x000000ff1f00720c */ /* 0x000fe20003fa6270 */
[----:B------:R-:W-:Y:S01]  /*2860*/  IMAD R4, R74, 0x40, R5 ;  /* 0x000000404a047824 */ /* 0x000fe200078e0205 */
[----:B------:R-:W-:Y:S01]  /*2870*/  SEL R10, R25, R10, !P0 ;  /* 0x0000000a190a7207 */ /* 0x000fe20004000000 */
[----:B-1----:R-:W-:Y:S01]  /*2880*/  IMAD R7, R7, R11, RZ ;  /* 0x0000000b07077224 */ /* 0x002fe200078e02ff */
[C---:B------:R-:W-:Y:S01]  /*2890*/  SEL R12, R25.reuse, R12, !P0 ;  /* 0x0000000c190c7207 */ /* 0x040fe20004000000 */
[----:B0-----:R-:W-:Y:S01]  /*28a0*/  IMAD.WIDE R232, R6, 0x2, RZ ;  /* 0x0000000206e87825 */ /* 0x001fe200078e02ff */
[----:B------:R-:W-:-:S02]  /*28b0*/  SEL R14, R25, R14, !P0 ;  /* 0x0000000e190e7207 */ /* 0x000fc40004000000 */
[----:B------:R-:W-:Y:S02]  /*28c0*/  CS2R R74, SRZ ;  /* 0x00000000004a7805 */ /* 0x000fe4000001ff00 */
[C---:B------:R-:W-:Y:S01]  /*28d0*/  SEL R16, R25.reuse, R16, !P0 ;  /* 0x0000001019107207 */ /* 0x040fe20004000000 */
[----:B------:R-:W-:Y:S01]  /*28e0*/  @!P1 IMAD.MOV R64, RZ, RZ, -R64 ;  /* 0x000000ffff409224 */ /* 0x000fe200078e0a40 */
[C---:B------:R-:W-:Y:S01]  /*28f0*/  SEL R18, R25.reuse, R18, !P0 ;  /* 0x0000001219127207 */ /* 0x040fe20004000000 */
[----:B------:R-:W-:Y:S01]  /*2900*/  @!P3 IMAD.MOV R66, RZ, RZ, -R66 ;  /* 0x000000ffff42b224 */ /* 0x000fe200078e0a42 */
[C---:B------:R-:W-:Y:S01]  /*2910*/  SEL R20, R25.reuse, R20, !P0 ;  /* 0x0000001419147207 */ /* 0x040fe20004000000 */
[----:B------:R-:W-:Y:S01]  /*2920*/  @!P5 IMAD.MOV R68, RZ, RZ, -R68 ;  /* 0x000000ffff44d224 */ /* 0x000fe200078e0a44 */
[C---:B------:R-:W-:Y:S01]  /*2930*/  SEL R22, R25.reuse, R22, !P0 ;  /* 0x0000001619167207 */ /* 0x040fe20004000000 */
[-C--:B------:R-:W-:Y:S01]  /*2940*/  IMAD R10, R10, R11.reuse, RZ ;  /* 0x0000000b0a0a7224 */ /* 0x080fe200078e02ff */
        /* <DEDUP_REMOVED lines=46> */
[----:B------:R-:W-:Y:S01]  /*2c30*/  SEL R25, R25, R70, !P0 ;  /* 0x0000004619197207 */ /* 0x000fe20004000000 */
[-C--:B------:R-:W-:Y:S01]  /*2c40*/  IMAD R58, R58, R11.reuse, RZ ;  /* 0x0000000b3a3a7224 */ /* 0x080fe200078e02ff */
[CC--:B--2---:R-:W-:Y:S01]  /*2c50*/  LEA R13, P4, R7.reuse, R8.reuse, 0x1 ;  /* 0x00000008070d7211 */ /* 0x0c4fe200078808ff */
[-C--:B------:R-:W-:Y:S01]  /*2c60*/  IMAD R60, R60, R11.reuse, RZ ;  /* 0x0000000b3c3c7224 */ /* 0x080fe200078e02ff */
[-C--:B------:R-:W-:Y:S01]  /*2c70*/  LEA R15, P3, R10, R8.reuse, 0x1 ;  /* 0x000000080a0f7211 */ /* 0x080fe200078608ff */
[----:B------:R-:W-:Y:S01]  /*2c80*/  IMAD R62, R62, R11, RZ ;  /* 0x0000000b3e3e7224 */ /* 0x000fe200078e02ff */
[----:B------:R-:W-:Y:S01]  /*2c90*/  LEA.HI.X.SX32 R7, R7, R9, 0x1, P4 ;  /* 0x0000000907077211 */ /* 0x000fe200020f0eff */
[-C--:B------:R-:W-:Y:S01]  /*2ca0*/  IMAD R64, R64, R11.reuse, RZ ;  /* 0x0000000b40407224 */ /* 0x080fe200078e02ff */
[----:B------:R0:W-:Y:S01]  /*2cb0*/  STL [R1+0x404], R13 ;  /* 0x0004040d01007387 */ /* 0x0001e20000100800 */
[----:B------:R-:W-:Y:S01]  /*2cc0*/  IMAD R66, R66, R11, RZ ;  /* 0x0000000b42427224 */ /* 0x000fe200078e02ff */
[----:B------:R-:W-:Y:S01]  /*2cd0*/  LEA.HI.X.SX32 R10, R10, R9, 0x1, P3 ;  /* 0x000000090a0a7211 */ /* 0x000fe200018f0eff */
[-C--:B------:R-:W-:Y:S01]  /*2ce0*/  IMAD R68, R68, R11.reuse, RZ ;  /* 0x0000000b44447224 */ /* 0x080fe200078e02ff */
[----:B------:R1:W-:Y:S01]  /*2cf0*/  STL [R1+0x3fc], R15 ;  /* 0x0003fc0f01007387 */ /* 0x0003e20000100800 */
[----:B------:R-:W-:Y:S01]  /*2d00*/  IMAD R25, R25, R11, RZ ;  /* 0x0000000b19197224 */ /* 0x000fe200078e02ff */
[----:B------:R-:W-:Y:S01]  /*2d10*/  LEA R11, P2, R12, R8, 0x1 ;  /* 0x000000080c0b7211 */ /* 0x000fe200078408ff */
[----:B------:R-:W-:Y:S01]  /*2d20*/  IMAD R3, R3, UR6, RZ ;  /* 0x0000000603037c24 */ /* 0x000fe2000f8e02ff */
[----:B------:R-:W-:-:S02]  /*2d30*/  LOP3.LUT R5, R5, 0x90, R72, 0x78, !PT ;  /* 0x0000009005057812 */ /* 0x000fc400078e7848 */
[----:B------:R-:W-:Y:S02]  /*2d40*/  CS2R R70, SRZ ;  /* 0x0000000000467805 */ /* 0x000fe4000001ff00 */
[-C--:B0-----:R-:W-:Y:S01]  /*2d50*/  LEA R13, P1, R14, R8.reuse, 0x1 ;  /* 0x000000080e0d7211 */ /* 0x081fe200078208ff */
[----:B------:R0:W-:Y:S01]  /*2d60*/  STL [R1+0x3f4], R11 ;  /* 0x0003f40b01007387 */ /* 0x0001e20000100800 */
[----:B------:R-:W-:Y:S02]  /*2d70*/  LOP3.LUT R6, R4, 0x70, RZ, 0x3c, !PT ;  /* 0x0000007004067812 */ /* 0x000fe400078e3cff */
[----:B------:R-:W-:Y:S02]  /*2d80*/  CS2R R72, SRZ ;  /* 0x0000000000487805 */ /* 0x000fe4000001ff00 */
[----:B-1----:R-:W-:Y:S01]  /*2d90*/  LEA R15, P0, R16, R8, 0x1 ;  /* 0x00000008100f7211 */ /* 0x002fe200078008ff */
[----:B------:R1:W-:Y:S01]  /*2da0*/  STL [R1+0x3ec], R13 ;  /* 0x0003ec0d01007387 */ /* 0x0003e20000100800 */
[----:B------:R-:W-:-:S03]  /*2db0*/  LOP3.LUT R6, R5, 0x20, RZ, 0x3c, !PT ;  /* 0x0000002005067812 */ /* 0x000fc600078e3cff */
[----:B------:R-:W-:Y:S01]  /*2dc0*/  STL [R1+0x3e0], R15 ;  /* 0x0003e00f01007387 */ /* 0x000fe20000100800 */
[-C--:B0-----:R-:W-:Y:S02]  /*2dd0*/  LEA R11, P6, R18, R8.reuse, 0x1 ;  /* 0x00000008120b7211 */ /* 0x081fe400078c08ff */
[----:B-1----:R-:W-:-:S03]  /*2de0*/  LEA R13, P5, R20, R8, 0x1 ;  /* 0x00000008140d7211 */ /* 0x002fc600078a08ff */
[----:B------:R0:W-:Y:S04]  /*2df0*/  STL [R1+0x3d8], R11 ;  /* 0x0003d80b01007387 */ /* 0x0001e80000100800 */
[----:B------:R-:W-:Y:S04]  /*2e00*/  STL [R1+0x3d0], R13 ;  /* 0x0003d00d01007387 */ /* 0x000fe80000100800 */
[----:B------:R1:W-:Y:S01]  /*2e10*/  STL [R1+0x400], R7 ;  /* 0x0004000701007387 */ /* 0x0003e20000100800 */
[----:B0-----:R-:W-:-:S05]  /*2e20*/  LEA R11, P4, R22, R8, 0x1 ;  /* 0x00000008160b7211 */ /* 0x001fca00078808ff */
[----:B------:R0:W-:Y:S01]  /*2e30*/  STL [R1+0x3c4], R11 ;  /* 0x0003c40b01007387 */ /* 0x0001e20000100800 */
[----:B-1----:R-:W-:-:S03]  /*2e40*/  LEA R7, P3, R24, R8, 0x1 ;  /* 0x0000000818077211 */ /* 0x002fc600078608ff */
[----:B------:R1:W-:Y:S04]  /*2e50*/  STL [R1+0x3f8], R10 ;  /* 0x0003f80a01007387 */ /* 0x0003e80000100800 */
[----:B------:R2:W-:Y:S01]  /*2e60*/  STL [R1+0x3bc], R7 ;  /* 0x0003bc0701007387 */ /* 0x0005e20000100800 */
[----:B0-----:R-:W-:Y:S02]  /*2e70*/  LEA.HI.X.SX32 R11, R12, R9, 0x1, P2 ;  /* 0x000000090c0b7211 */ /* 0x001fe400010f0eff */
[----:B-1----:R-:W-:-:S03]  /*2e80*/  LEA R10, P2, R26, R8, 0x1 ;  /* 0x000000081a0a7211 */ /* 0x002fc600078408ff */
[----:B------:R0:W-:Y:S01]  /*2e90*/  STL [R1+0x3f0], R11 ;  /* 0x0003f00b01007387 */ /* 0x0001e20000100800 */
[----:B--2---:R-:W-:-:S03]  /*2ea0*/  LEA.HI.X.SX32 R7, R14, R9, 0x1, P1 ;  /* 0x000000090e077211 */ /* 0x004fc600008f0eff */
[----:B------:R1:W-:Y:S04]  /*2eb0*/  STL [R1+0x3b4], R10 ;  /* 0x0003b40a01007387 */ /* 0x0003e80000100800 */
[----:B------:R2:W-:Y:S01]  /*2ec0*/  STL [R1+0x3e8], R7 ;  /* 0x0003e80701007387 */ /* 0x0005e20000100800 */
[----:B0-----:R-:W-:Y:S02]  /*2ed0*/  LEA R11, P1, R28, R8, 0x1 ;  /* 0x000000081c0b7211 */ /* 0x001fe400078208ff */
[----:B-1----:R-:W-:-:S03]  /*2ee0*/  LEA.HI.X.SX32 R10, R16, R9, 0x1, P0 ;  /* 0x00000009100a7211 */ /* 0x002fc600000f0eff */
[----:B------:R0:W-:Y:S01]  /*2ef0*/  STL [R1+0x3ac], R11 ;  /* 0x0003ac0b01007387 */ /* 0x0001e20000100800 */
[----:B--2---:R-:W-:-:S03]  /*2f00*/  LEA R7, P0, R30, R8, 0x1 ;  /* 0x000000081e077211 */ /* 0x004fc600078008ff */
        /* <DEDUP_REMOVED lines=16> */
[----:B------:R-:W-:Y:S01]  /*3010*/  STL [R1+0x3b8], R11 ;  /* 0x0003b80b01007387 */ /* 0x000fe20000100800 */
[----:B--2---:R-:W-:-:S03]  /*3020*/  LEA.HI.X.SX32 R7, R26, R9, 0x1, P2 ;  /* 0x000000091a077211 */ /* 0x004fc600010f0eff */
[----:B------:R0:W-:Y:S01]  /*3030*/  STL [R1+0x12c], R10 ;  /* 0x00012c0a01007387 */ /* 0x0001e20000100800 */
[CC--:B------:R-:W-:Y:S02]  /*3040*/  LEA R231, P2, R40.reuse, R8.reuse, 0x1 ;  /* 0x0000000828e77211 */ /* 0x0c0fe400078408ff */
[----:B------:R-:W-:Y:S01]  /*3050*/  CS2R R26, SRZ ;  /* 0x00000000001a7805 */ /* 0x000fe2000001ff00 */
[----:B------:R1:W-:Y:S01]  /*3060*/  STL [R1+0x3b0], R7 ;  /* 0x0003b00701007387 */ /* 0x0003e20000100800 */
[-C--:B------:R-:W-:Y:S02]  /*3070*/  LEA.HI.X.SX32 R230, R40, R9.reuse, 0x1, P2 ;  /* 0x0000000928e67211 */ /* 0x080fe400010f0eff */
[----:B------:R-:W-:Y:S02]  /*3080*/  CS2R R40, SRZ ;  /* 0x0000000000287805 */ /* 0x000fe4000001ff00 */
[----:B------:R-:W-:Y:S02]  /*3090*/  LEA R247, P2, R54, R8, 0x1 ;  /* 0x0000000836f77211 */ /* 0x000fe400078408ff */
[----:B0-----:R-:W-:-:S02]  /*30a0*/  LEA.HI.X.SX32 R10, R28, R9, 0x1, P1 ;  /* 0x000000091c0a7211 */ /* 0x001fc400008f0eff */
[----:B------:R-:W-:Y:S02]  /*30b0*/  CS2R R28, SRZ ;  /* 0x00000000001c7805 */ /* 0x000fe4000001ff00 */
[-C--:B------:R-:W-:Y:S02]  /*30c0*/  LEA R235, P1, R42, R8.reuse, 0x1 ;  /* 0x000000082aeb7211 */ /* 0x080fe400078208ff */
[-C--:B-1----:R-:W-:Y:S01]  /*30d0*/  LEA.HI.X.SX32 R7, R30, R9.reuse, 0x1, P0 ;  /* 0x000000091e077211 */ /* 0x082fe200000f0eff */
[----:B------:R0:W-:Y:S01]  /*30e0*/  STL [R1+0x3a8], R10 ;  /* 0x0003a80a01007387 */ /* 0x0001e20000100800 */
[----:B------:R-:W-:Y:S02]  /*30f0*/  LEA.HI.X.SX32 R234, R42, R9, 0x1, P1 ;  /* 0x000000092aea7211 */ /* 0x000fe400008f0eff */
[----:B------:R-:W-:Y:S02]  /*3100*/  CS2R R30, SRZ ;  /* 0x00000000001e7805 */ /* 0x000fe4000001ff00 */
[-C--:B------:R-:W-:Y:S01]  /*3110*/  LEA R237, P0, R44, R8.reuse, 0x1 ;  /* 0x000000082ced7211 */ /* 0x080fe200078008ff */
[----:B------:R1:W-:Y:S01]  /*3120*/  STL [R1+0x3a0], R7 ;  /* 0x0003a00701007387 */ /* 0x0003e20000100800 */
[----:B------:R-:W-:-:S02]  /*3130*/  LEA R249, P1, R56, R8, 0x1 ;  /* 0x0000000838f97211 */ /* 0x000fc400078208ff */
[----:B------:R-:W-:Y:S02]  /*3140*/  CS2R R42, SRZ ;  /* 0x00000000002a7805 */ /* 0x000fe4000001ff00 */
[-C--:B------:R-:W-:Y:S02]  /*3150*/  LEA.HI.X.SX32 R236, R44, R9.reuse, 0x1, P0 ;  /* 0x000000092cec7211 */ /* 0x080fe400000f0eff */
[----:B------:R-:W-:Y:S02]  /*3160*/  CS2R R44, SRZ ;  /* 0x00000000002c7805 */ /* 0x000fe4000001ff00 */
[-C--:B------:R-:W-:Y:S02]  /*3170*/  LEA.HI.X.SX32 R246, R54, R9.reuse, 0x1, P2 ;  /* 0x0000000936f67211 */ /* 0x080fe400010f0eff */
[----:B------:R-:W-:Y:S02]  /*3180*/  CS2R R54, SRZ ;  /* 0x0000000000367805 */ /* 0x000fe4000001ff00 */
[----:B0-----:R-:W-:-:S02]  /*3190*/  LEA.HI.X.SX32 R10, R32, R9, 0x1, P6 ;  /* 0x00000009200a7211 */ /* 0x001fc400030f0eff */
[----:B------:R-:W-:Y:S02]  /*31a0*/  CS2R R32, SRZ ;  /* 0x0000000000207805 */ /* 0x000fe4000001ff00 */
[-C--:B------:R-:W-:Y:S02]  /*31b0*/  LEA R239, P6, R46, R8.reuse, 0x1 ;  /* 0x000000082eef7211 */ /* 0x080fe400078c08ff */
[-C--:B-1----:R-:W-:Y:S01]  /*31c0*/  LEA.HI.X.SX32 R7, R34, R9.reuse, 0x1, P5 ;  /* 0x0000000922077211 */ /* 0x082fe200028f0eff */
[----:B------:R0:W-:Y:S01]  /*31d0*/  STL [R1+0x140], R10 ;  /* 0x0001400a01007387 */ /* 0x0001e20000100800 */
[----:B------:R-:W-:Y:S02]  /*31e0*/  LEA R241, P5, R48, R8, 0x1 ;  /* 0x0000000830f17211 */ /* 0x000fe400078a08ff */
[----:B------:R-:W-:Y:S02]  /*31f0*/  CS2R R34, SRZ ;  /* 0x0000000000227805 */ /* 0x000fe4000001ff00 */
[-C--:B------:R-:W-:Y:S01]  /*3200*/  LEA.HI.X.SX32 R238, R46, R9.reuse, 0x1, P6 ;  /* 0x000000092eee7211 */ /* 0x080fe200030f0eff */
[----:B------:R1:W-:Y:S01]  /*3210*/  STL [R1+0x138], R7 ;  /* 0x0001380701007387 */ /* 0x0003e20000100800 */
[----:B------:R-:W-:-:S02]  /*3220*/  LEA.HI.X.SX32 R240, R48, R9, 0x1, P5 ;  /* 0x0000000930f07211 */ /* 0x000fc400028f0eff */
[----:B------:R-:W-:Y:S02]  /*3230*/  CS2R R46, SRZ ;  /* 0x00000000002e7805 */ /* 0x000fe4000001ff00 */
[-C--:B------:R-:W-:Y:S02]  /*3240*/  LEA.HI.X.SX32 R248, R56, R9.reuse, 0x1, P1 ;  /* 0x0000000938f87211 */ /* 0x080fe400008f0eff */
[----:B------:R-:W-:Y:S02]  /*3250*/  CS2R R48, SRZ ;  /* 0x0000000000307805 */ /* 0x000fe4000001ff00 */
[----:B------:R-:W-:Y:S02]  /*3260*/  LEA R229, P0, R58, R8, 0x1 ;  /* 0x000000083ae57211 */ /* 0x000fe400078008ff */
[----:B------:R-:W-:Y:S02]  /*3270*/  CS2R R56, SRZ ;  /* 0x0000000000387805 */ /* 0x000fe4000001ff00 */
[----:B0-----:R-:W-:-:S02]  /*3280*/  LEA.HI.X.SX32 R10, R36, R9, 0x1, P4 ;  /* 0x00000009240a7211 */ /* 0x001fc400020f0eff */
[----:B------:R-:W-:Y:S02]  /*3290*/  CS2R R36, SRZ ;  /* 0x0000000000247805 */ /* 0x000fe4000001ff00 */
[-C--:B------:R-:W-:Y:S02]  /*32a0*/  LEA R243, P4, R50, R8.reuse, 0x1 ;  /* 0x0000000832f37211 */ /* 0x080fe400078808ff */
[-C--:B-1----:R-:W-:Y:S01]  /*32b0*/  LEA.HI.X.SX32 R7, R38, R9.reuse, 0x1, P3 ;  /* 0x0000000926077211 */ /* 0x082fe200018f0eff */
[----:B------:R-:W-:Y:S01]  /*32c0*/  STL [R1+0x130], R10 ;  /* 0x0001300a01007387 */ /* 0x000fe20000100800 */
[----:B------:R-:W-:Y:S02]  /*32d0*/  LEA R245, P3, R52, R8, 0x1 ;  /* 0x0000000834f57211 */ /* 0x000fe400078608ff */
[----:B------:R-:W-:Y:S02]  /*32e0*/  CS2R R38, SRZ ;  /* 0x0000000000267805 */ /* 0x000fe4000001ff00 */
[-C--:B------:R-:W-:Y:S01]  /*32f0*/  LEA.HI.X.SX32 R242, R50, R9.reuse, 0x1, P4 ;  /* 0x0000000932f27211 */ /* 0x080fe200020f0eff */
[----:B------:R0:W-:Y:S01]  /*3300*/  STL [R1+0x128], R7 ;  /* 0x0001280701007387 */ /* 0x0001e20000100800 */
[----:B------:R-:W-:-:S02]  /*3310*/  LEA.HI.X.SX32 R244, R52, R9, 0x1, P3 ;  /* 0x0000000934f47211 */ /* 0x000fc400018f0eff */
[----:B------:R-:W-:Y:S02]  /*3320*/  CS2R R50, SRZ ;  /* 0x0000000000327805 */ /* 0x000fe4000001ff00 */
[-C--:B------:R-:W-:Y:S01]  /*3330*/  LEA R227, P6, R60, R8.reuse, 0x1 ;  /* 0x000000083ce37211 */ /* 0x080fe200078c08ff */
[----:B------:R1:W-:Y:S01]  /*3340*/  STL.64 [R1+0x430], R230 ;  /* 0x000430e601007387 */ /* 0x0003e20000100a00 */
[-C--:B------:R-:W-:Y:S02]  /*3350*/  LEA R225, P5, R62, R8.reuse, 0x1 ;  /* 0x000000083ee17211 */ /* 0x080fe400078a08ff */
[----:B------:R-:W-:Y:S02]  /*3360*/  CS2R R52, SRZ ;  /* 0x0000000000347805 */ /* 0x000fe4000001ff00 */
[-C--:B------:R-:W-:Y:S01]  /*3370*/  LEA R223, P4, R64, R8.reuse, 0x1 ;  /* 0x0000000840df7211 */ /* 0x080fe200078808ff */
[----:B------:R-:W-:Y:S01]  /*3380*/  STL [R1], RZ ;  /* 0x000000ff01007387 */ /* 0x000fe20000100800 */
[-C--:B------:R-:W-:Y:S01]  /*3390*/  LEA R221, P3, R66, R8.reuse, 0x1 ;  /* 0x0000000842dd7211 */ /* 0x080fe200078608ff */
[----:B0-----:R-:W0:Y:S01]  /*33a0*/  LDC R7, c[0x0][0x238] ;  /* 0x00008e00ff077b82 */ /* 0x001e220000000800 */
[-C--:B------:R-:W-:Y:S01]  /*33b0*/  LEA R219, P2, R68, R8.reuse, 0x1 ;  /* 0x0000000844db7211 */ /* 0x080fe200078408ff */
[----:B------:R-:W-:Y:S01]  /*33c0*/  STL [R1+0x4], RZ ;  /* 0x000004ff01007387 */ /* 0x000fe20000100800 */
[----:B------:R-:W-:-:S02]  /*33d0*/  LEA R217, P1, R25, R8, 0x1 ;  /* 0x0000000819d97211 */ /* 0x000fc400078208ff */
[----:B------:R-:W-:Y:S01]  /*33e0*/  LOP3.LUT R10, R0, 0x1f, RZ, 0xc0, !PT ;  /* 0x0000001f000a7812 */ /* 0x000fe200078ec0ff */
[----:B------:R-:W-:Y:S01]  /*33f0*/  STL [R1+0x8], RZ ;  /* 0x000008ff01007387 */ /* 0x000fe20000100800 */
[C---:B-1----:R-:W-:Y:S01]  /*3400*/  LOP3.LUT R230, R4.reuse, 0x20, RZ, 0x3c, !PT ;  /* 0x0000002004e67812 */ /* 0x042fe200078e3cff */
[----:B------:R-:W1:Y:S01]  /*3410*/  LDC R8, c[0x0][0x23c] ;  /* 0x00008f00ff087b82 */ /* 0x000e620000000800 */
[C---:B------:R-:W-:Y:S01]  /*3420*/  LOP3.LUT R231, R4.reuse, 0x10, RZ, 0x3c, !PT ;  /* 0x0000001004e77812 */ /* 0x040fe200078e3cff */
[----:B------:R-:W-:Y:S01]  /*3430*/  STL [R1+0xc], RZ ;  /* 0x00000cff01007387 */ /* 0x000fe20000100800 */
[----:B------:R-:W-:Y:S01]  /*3440*/  LOP3.LUT R230, R4, 0x40, RZ, 0x3c, !PT ;  /* 0x0000004004e67812 */ /* 0x000fe200078e3cff */
[----:B------:R-:W-:Y:S01]  /*3450*/  IMAD.U32 R0, RZ, RZ, UR7 ;  /* 0x00000007ff007e24 */ /* 0x000fe2000f8e00ff */
[-C--:B------:R-:W-:Y:S01]  /*3460*/  LEA.HI.X.SX32 R228, R58, R9.reuse, 0x1, P0 ;  /* 0x000000093ae47211 */ /* 0x080fe200000f0eff */
[----:B------:R-:W-:Y:S01]  /*3470*/  STL [R1+0x10], RZ ;  /* 0x000010ff01007387 */ /* 0x000fe20000100800 */
[----:B------:R-:W-:-:S02]  /*3480*/  LEA.HI.X.SX32 R226, R60, R9, 0x1, P6 ;  /* 0x000000093ce27211 */ /* 0x000fc400030f0eff */
[----:B------:R-:W-:Y:S02]  /*3490*/  CS2R R58, SRZ ;  /* 0x00000000003a7805 */ /* 0x000fe4000001ff00 */
[-C--:B------:R-:W-:Y:S01]  /*34a0*/  LEA.HI.X.SX32 R224, R62, R9.reuse, 0x1, P5 ;  /* 0x000000093ee07211 */ /* 0x080fe200028f0eff */
[----:B------:R-:W-:Y:S01]  /*34b0*/  STL [R1+0x14], RZ ;  /* 0x000014ff01007387 */ /* 0x000fe20000100800 */
[-C--:B------:R-:W-:Y:S02]  /*34c0*/  LEA.HI.X.SX32 R222, R64, R9.reuse, 0x1, P4 ;  /* 0x0000000940de7211 */ /* 0x080fe400020f0eff */
[----:B------:R-:W-:Y:S02]  /*34d0*/  CS2R R60, SRZ ;  /* 0x00000000003c7805 */ /* 0x000fe4000001ff00 */
[-C--:B------:R-:W-:Y:S01]  /*34e0*/  LEA.HI.X.SX32 R220, R66, R9.reuse, 0x1, P3 ;  /* 0x0000000942dc7211 */ /* 0x080fe200018f0eff */
[----:B------:R-:W-:Y:S01]  /*34f0*/  STL [R1+0x18], RZ ;  /* 0x000018ff01007387 */ /* 0x000fe20000100800 */
[-C--:B------:R-:W-:Y:S01]  /*3500*/  LEA.HI.X.SX32 R218, R68, R9.reuse, 0x1, P2 ;  /* 0x0000000944da7211 */ /* 0x080fe200010f0eff */
[----:B0-----:R-:W-:Y:S01]  /*3510*/  IMAD R11, R7, 0x1c, RZ ;  /* 0x0000001c070b7824 */ /* 0x001fe200078e02ff */
[----:B------:R-:W-:Y:S01]  /*3520*/  LEA.HI.X.SX32 R216, R25, R9, 0x1, P1 ;  /* 0x0000000919d87211 */ /* 0x000fe200008f0eff */
[----:B------:R-:W-:Y:S01]  /*3530*/  STL [R1+0x1c], RZ ;  /* 0x00001cff01007387 */ /* 0x000fe20000100800 */
[C---:B------:R-:W-:Y:S01]  /*3540*/  IMAD R9, R7.reuse, 0x1e, RZ ;  /* 0x0000001e07097824 */ /* 0x040fe200078e02ff */
[----:B------:R-:W-:Y:S01]  /*3550*/  CS2R R24, SRZ ;  /* 0x0000000000187805 */ /* 0x000fe2000001ff00 */
[C---:B------:R-:W-:Y:S01]  /*3560*/  IMAD R12, R7.reuse, 0x1b, RZ ;  /* 0x0000001b070c7824 */ /* 0x040fe200078e02ff */
[----:B------:R-:W-:Y:S01]  /*3570*/  STL [R1+0x20], RZ ;  /* 0x000020ff01007387 */ /* 0x000fe20000100800 */
[C---:B------:R-:W-:Y:S01]  /*3580*/  IMAD R13, R7.reuse, 0x1a, RZ ;  /* 0x0000001a070d7824 */ /* 0x040fe200078e02ff */
[----:B------:R-:W-:Y:S01]  /*3590*/  CS2R R62, SRZ ;  /* 0x00000000003e7805 */ /* 0x000fe2000001ff00 */
[----:B-1----:R-:W-:Y:S01]  /*35a0*/  IMAD R10, R10, R8, RZ ;  /* 0x000000080a0a7224 */ /* 0x002fe200078e02ff */
[----:B------:R-:W-:Y:S01]  /*35b0*/  STL [R1+0x24], RZ ;  /* 0x000024ff01007387 */ /* 0x000fe20000100800 */
[C---:B------:R-:W-:Y:S01]  /*35c0*/  IMAD R8, R7.reuse, 0x1f, RZ ;  /* 0x0000001f07087824 */ /* 0x040fe200078e02ff */
[----:B------:R-:W-:Y:S01]  /*35d0*/  CS2R R64, SRZ ;  /* 0x0000000000407805 */ /* 0x000fe2000001ff00 */
[----:B------:R-:W-:Y:S01]  /*35e0*/  IMAD R10, R7, 0x1d, RZ ;  /* 0x0000001d070a7824 */ /* 0x000fe200078e02ff */
[----:B------:R-:W-:Y:S01]  /*35f0*/  STL [R1+0x28], RZ ;  /* 0x000028ff01007387 */ /* 0x000fe20000100800 */
[----:B------:R-:W-:Y:S01]  /*3600*/  IMAD.WIDE R230, R8, 0x2, R232 ;  /* 0x0000000208e67825 */ /* 0x000fe200078e02e8 */
[----:B------:R-:W-:-:S02]  /*3610*/  CS2R R66, SRZ ;  /* 0x0000000000427805 */ /* 0x000fc4000001ff00 */
[----:B------:R-:W-:Y:S01]  /*3620*/  CS2R R68, SRZ ;  /* 0x0000000000447805 */ /* 0x000fe2000001ff00 */
[----:B------:R-:W-:Y:S01]  /*3630*/  STL [R1+0x2c], RZ ;  /* 0x00002cff01007387 */ /* 0x000fe20000100800 */
[C---:B------:R-:W-:Y:S02]  /*3640*/  IMAD R14, R7.reuse, 0x19, RZ ;  /* 0x00000019070e7824 */ /* 0x040fe400078e02ff */
[C---:B------:R-:W-:Y:S01]  /*3650*/  IMAD R15, R7.reuse, 0x18, RZ ;  /* 0x00000018070f7824 */ /* 0x040fe200078e02ff */
[----:B------:R-:W-:Y:S01]  /*3660*/  STL [R1+0x30], RZ ;  /* 0x000030ff01007387 */ /* 0x000fe20000100800 */
[C---:B------:R-:W-:Y:S02]  /*3670*/  IMAD R16, R7.reuse, 0x17, RZ ;  /* 0x0000001707107824 */ /* 0x040fe400078e02ff */
[C---:B------:R-:W-:Y:S01]  /*3680*/  IMAD R17, R7.reuse, 0x16, RZ ;  /* 0x0000001607117824 */ /* 0x040fe200078e02ff */
[----:B------:R-:W-:Y:S01]  /*3690*/  STL [R1+0x34], RZ ;  /* 0x000034ff01007387 */ /* 0x000fe20000100800 */
[----:B------:R-:W-:-:S02]  /*36a0*/  IMAD R18, R7, 0x15, RZ ;  /* 0x0000001507127824 */ /* 0x000fc400078e02ff */
[C---:B------:R-:W-:Y:S01]  /*36b0*/  IMAD R19, R7.reuse, 0x14, RZ ;  /* 0x0000001407137824 */ /* 0x040fe200078e02ff */
[----:B------:R-:W-:Y:S01]  /*36c0*/  STL [R1+0x38], RZ ;  /* 0x000038ff01007387 */ /* 0x000fe20000100800 */
[C---:B------:R-:W-:Y:S02]  /*36d0*/  IMAD R20, R7.reuse, 0x13, RZ ;  /* 0x0000001307147824 */ /* 0x040fe400078e02ff */
[C---:B------:R-:W-:Y:S01]  /*36e0*/  IMAD R21, R7.reuse, 0x12, RZ ;  /* 0x0000001207157824 */ /* 0x040fe200078e02ff */
[----:B------:R-:W-:Y:S01]  /*36f0*/  STL [R1+0x3c], RZ ;  /* 0x00003cff01007387 */ /* 0x000fe20000100800 */
[C---:B------:R-:W-:Y:S02]  /*3700*/  IMAD R22, R7.reuse, 0x11, RZ ;  /* 0x0000001107167824 */ /* 0x040fe400078e02ff */
[C---:B------:R-:W-:Y:S01]  /*3710*/  IMAD.SHL.U32 R23, R7.reuse, 0x10, RZ ;  /* 0x0000001007177824 */ /* 0x040fe200078e00ff */
[----:B------:R-:W-:Y:S01]  /*3720*/  STL [R1+0x40], RZ ;  /* 0x000040ff01007387 */ /* 0x000fe20000100800 */
[----:B------:R-:W-:-:S02]  /*3730*/  IMAD R251, R7, 0xf, RZ ;  /* 0x0000000f07fb7824 */ /* 0x000fc400078e02ff */
[----:B------:R-:W-:Y:S01]  /*3740*/  IMAD R252, R7, 0xe, RZ ;  /* 0x0000000e07fc7824 */ /* 0x000fe200078e02ff */
[----:B------:R-:W-:Y:S04]  /*3750*/  STL [R1+0x44], RZ ;  /* 0x000044ff01007387 */ /* 0x000fe80000100800 */
        /* <DEDUP_REMOVED lines=46> */
[----:B------:R0:W-:Y:S04]  /*3a40*/  STL [R1+0x398], R2 ;  /* 0x0003980201007387 */ /* 0x0001e80000100800 */
[----:B------:R-:W-:Y:S01]  /*3a50*/  STL.64 [R1+0x110], R232 ;  /* 0x000110e801007387 */ /* 0x000fe20000100a00 */
[----:B0-----:R-:W-:-:S02]  /*3a60*/  LOP3.LUT R2, R4, 0x30, RZ, 0x3c, !PT ;  /* 0x0000003004027812 */ /* 0x001fc400078e3cff */
[C---:B------:R-:W-:Y:S02]  /*3a70*/  LOP3.LUT R2, R4.reuse, 0x50, RZ, 0x3c, !PT ;  /* 0x0000005004027812 */ /* 0x040fe400078e3cff */
[----:B------:R-:W-:Y:S01]  /*3a80*/  LOP3.LUT R2, R4, 0x60, RZ, 0x3c, !PT ;  /* 0x0000006004027812 */ /* 0x000fe200078e3cff */
[----:B------:R-:W-:-:S05]  /*3a90*/  IMAD.WIDE R2, R3, 0x2, RZ ;  /* 0x0000000203027825 */ /* 0x000fca00078e02ff */
[----:B------:R-:W-:Y:S04]  /*3aa0*/  STL.64 [R1+0x108], R2 ;  /* 0x0001080201007387 */ /* 0x000fe80000100a00 */
[----:B------:R0:W-:Y:S02]  /*3ab0*/  STL.64 [R1+0x330], R230 ;  /* 0x000330e601007387 */ /* 0x0001e40000100a00 */
[----:B0-----:R-:W-:-:S05]  /*3ac0*/  IMAD.WIDE R230, R8, 0x2, R2 ;  /* 0x0000000208e67825 */ /* 0x001fca00078e0202 */
[----:B------:R0:W-:Y:S02]  /*3ad0*/  STL.64 [R1+0x328], R230 ;  /* 0x000328e601007387 */ /* 0x0001e40000100a00 */
[----:B0-----:R-:W-:-:S04]  /*3ae0*/  IMAD.WIDE R230, R9, 0x2, R232 ;  /* 0x0000000209e67825 */ /* 0x001fc800078e02e8 */
[----:B------:R-:W-:Y:S01]  /*3af0*/  IMAD.WIDE R8, R9, 0x2, R2 ;  /* 0x0000000209087825 */ /* 0x000fe200078e0202 */
[----:B------:R0:W-:Y:S04]  /*3b00*/  STL.64 [R1+0x320], R230 ;  /* 0x000320e601007387 */ /* 0x0001e80000100a00 */
[----:B0-----:R0:W5:Y:S01]  /*3b10*/  LDL.LU.64 R230, [R1+0x430] ;  /* 0x0004300001e67983 */ /* 0x0011620000300a00 */
[----:B------:R-:W-:-:S03]  /*3b20*/  IMAD R6, R7, 0xd, RZ ;  /* 0x0000000d07067824 */ /* 0x000fc600078e02ff */
[----:B------:R1:W-:Y:S02]  /*3b30*/  STL.64 [R1+0x318], R8 ;  /* 0x0003180801007387 */ /* 0x0003e40000100a00 */
[----:B-1----:R-:W-:-:S05]  /*3b40*/  IMAD.WIDE R8, R10, 0x2, R232 ;  /* 0x000000020a087825 */ /* 0x002fca00078e02e8 */
[----:B------:R1:W-:Y:S02]  /*3b50*/  STL.64 [R1+0x310], R8 ;  /* 0x0003100801007387 */ /* 0x0003e40000100a00 */
[----:B-1----:R-:W-:-:S05]  /*3b60*/  IMAD.WIDE R8, R10, 0x2, R2 ;  /* 0x000000020a087825 */ /* 0x002fca00078e0202 */
[----:B------:R1:W-:Y:S02]  /*3b70*/  STL.64 [R1+0x308], R8 ;  /* 0x0003080801007387 */ /* 0x0003e40000100a00 */
[----:B-1----:R-:W-:-:S04]  /*3b80*/  IMAD.WIDE R8, R11, 0x2, R232 ;  /* 0x000000020b087825 */ /* 0x002fc800078e02e8 */
[----:B------:R-:W-:Y:S01]  /*3b90*/  IMAD.WIDE R10, R11, 0x2, R2 ;  /* 0x000000020b0a7825 */ /* 0x000fe200078e0202 */
[----:B------:R1:W-:Y:S04]  /*3ba0*/  STL.64 [R1+0x300], R8 ;  /* 0x0003000801007387 */ /* 0x0003e80000100a00 */
[----:B------:R2:W-:Y:S01]  /*3bb0*/  STL.64 [R1+0x2f8], R10 ;  /* 0x0002f80a01007387 */ /* 0x0005e20000100a00 */
[----:B-1----:R-:W-:-:S04]  /*3bc0*/  IMAD.WIDE R8, R12, 0x2, R232 ;  /* 0x000000020c087825 */ /* 0x002fc800078e02e8 */
[----:B--2---:R-:W-:Y:S01]  /*3bd0*/  IMAD.WIDE R10, R12, 0x2, R2 ;  /* 0x000000020c0a7825 */ /* 0x004fe200078e0202 */
[----:B------:R1:W-:Y:S04]  /*3be0*/  STL.64 [R1+0x2f0], R8 ;  /* 0x0002f00801007387 */ /* 0x0003e80000100a00 */
[----:B------:R2:W-:Y:S01]  /*3bf0*/  STL.64 [R1+0x2e8], R10 ;  /* 0x0002e80a01007387 */ /* 0x0005e20000100a00 */
[----:B-1----:R-:W-:-:S04]  /*3c00*/  IMAD.WIDE R8, R13, 0x2, R232 ;  /* 0x000000020d087825 */ /* 0x002fc800078e02e8 */
[--C-:B--2---:R-:W-:Y:S01]  /*3c10*/  IMAD.WIDE R10, R13, 0x2, R2.reuse ;  /* 0x000000020d0a7825 */ /* 0x104fe200078e0202 */
[----:B------:R1:W-:Y:S03]  /*3c20*/  STL.64 [R1+0x2e0], R8 ;  /* 0x0002e00801007387 */ /* 0x0003e60000100a00 */
[C---:B------:R-:W-:Y:S01]  /*3c30*/  IMAD.WIDE R12, R14.reuse, 0x2, R2 ;  /* 0x000000020e0c7825 */ /* 0x040fe200078e0202 */
[----:B------:R2:W-:Y:S03]  /*3c40*/  STL.64 [R1+0x2d8], R10 ;  /* 0x0002d80a01007387 */ /* 0x0005e60000100a00 */
[----:B-1----:R-:W-:-:S04]  /*3c50*/  IMAD.WIDE R8, R14, 0x2, R232 ;  /* 0x000000020e087825 */ /* 0x002fc800078e02e8 */
[C---:B--2---:R-:W-:Y:S01]  /*3c60*/  IMAD.WIDE R10, R15.reuse, 0x2, R232 ;  /* 0x000000020f0a7825 */ /* 0x044fe200078e02e8 */
[----:B------:R1:W-:Y:S04]  /*3c70*/  STL.64 [R1+0x2d0], R8 ;  /* 0x0002d00801007387 */ /* 0x0003e80000100a00 */
[----:B------:R2:W-:Y:S04]  /*3c80*/  STL.64 [R1+0x2c8], R12 ;  /* 0x0002c80c01007387 */ /* 0x0005e80000100a00 */
[----:B------:R3:W-:Y:S01]  /*3c90*/  STL.64 [R1+0x2c0], R10 ;  /* 0x0002c00a01007387 */ /* 0x0007e20000100a00 */
[----:B-1----:R-:W-:-:S04]  /*3ca0*/  IMAD.WIDE R8, R15, 0x2, R2 ;  /* 0x000000020f087825 */ /* 0x002fc800078e0202 */
[C---:B--2---:R-:W-:Y:S01]  /*3cb0*/  IMAD.WIDE R12, R16.reuse, 0x2, R232 ;  /* 0x00000002100c7825 */ /* 0x044fe200078e02e8 */
[----:B------:R1:W-:Y:S03]  /*3cc0*/  STL.64 [R1+0x2b8], R8 ;  /* 0x0002b80801007387 */ /* 0x0003e60000100a00 */
[----:B---3--:R-:W-:Y:S01]  /*3cd0*/  IMAD.WIDE R10, R16, 0x2, R2 ;  /* 0x00000002100a7825 */ /* 0x008fe200078e0202 */
[----:B------:R2:W-:Y:S04]  /*3ce0*/  STL.64 [R1+0x2b0], R12 ;  /* 0x0002b00c01007387 */ /* 0x0005e80000100a00 */
[----:B------:R3:W-:Y:S01]  /*3cf0*/  STL.64 [R1+0x2a8], R10 ;  /* 0x0002a80a01007387 */ /* 0x0007e20000100a00 */
[----:B-1----:R-:W-:-:S04]  /*3d00*/  IMAD.WIDE R8, R17, 0x2, R232 ;  /* 0x0000000211087825 */ /* 0x002fc800078e02e8 */
[----:B--2---:R-:W-:Y:S01]  /*3d10*/  IMAD.WIDE R12, R17, 0x2, R2 ;  /* 0x00000002110c7825 */ /* 0x004fe200078e0202 */
[----:B------:R1:W-:Y:S03]  /*3d20*/  STL.64 [R1+0x2a0], R8 ;  /* 0x0002a00801007387 */ /* 0x0003e60000100a00 */
[C---:B---3--:R-:W-:Y:S01]  /*3d30*/  IMAD.WIDE R10, R18.reuse, 0x2, R232 ;  /* 0x00000002120a7825 */ /* 0x048fe200078e02e8 */
        /* <DEDUP_REMOVED lines=29> */
[----:B---3--:R-:W-:-:S05]  /*3f10*/  IMAD.WIDE R10, R252, 0x2, R232 ;  /* 0x00000002fc0a7825 */ /* 0x008fca00078e02e8 */
[----:B------:R2:W-:Y:S01]  /*3f20*/  STL.64 [R1+0x220], R10 ;  /* 0x0002200a01007387 */ /* 0x0005e20000100a00 */
[----:B-1----:R-:W-:-:S03]  /*3f30*/  IMAD R8, R7, 0xc, RZ ;  /* 0x0000000c07087824 */ /* 0x002fc600078e02ff */
[----:B------:R1:W-:Y:S01]  /*3f40*/  STL.64 [R1+0x218], R12 ;  /* 0x0002180c01007387 */ /* 0x0003e20000100a00 */
[----:B------:R-:W-:Y:S02]  /*3f50*/  IMAD.SHL.U32 R9, R7, 0x4, RZ ;  /* 0x0000000407097824 */ /* 0x000fe400078e00ff */
[----:B--2---:R-:W-:-:S04]  /*3f60*/  IMAD.WIDE R10, R6, 0x2, R232 ;  /* 0x00000002060a7825 */ /* 0x004fc800078e02e8 */
[----:B-1----:R-:W-:Y:S01]  /*3f70*/  IMAD.WIDE R12, R6, 0x2, R2 ;  /* 0x00000002060c7825 */ /* 0x002fe200078e0202 */
[----:B------:R1:W-:Y:S03]  /*3f80*/  STL.64 [R1+0x210], R10 ;  /* 0x0002100a01007387 */ /* 0x0003e60000100a00 */
[----:B------:R-:W-:Y:S01]  /*3f90*/  IMAD R6, R7, 0xb, RZ ;  /* 0x0000000b07067824 */ /* 0x000fe200078e02ff */
[----:B------:R2:W-:Y:S01]  /*3fa0*/  STL.64 [R1+0x208], R12 ;  /* 0x0002080c01007387 */ /* 0x0005e20000100a00 */
[----:B-1----:R-:W-:-:S04]  /*3fb0*/  IMAD.WIDE R10, R8, 0x2, R232 ;  /* 0x00000002080a7825 */ /* 0x002fc800078e02e8 */
[----:B--2---:R-:W-:Y:S01]  /*3fc0*/  IMAD.WIDE R12, R8, 0x2, R2 ;  /* 0x00000002080c7825 */ /* 0x004fe200078e0202 */
        /* <DEDUP_REMOVED lines=11> */
[----:B------:R-:W-:Y:S01]  /*4080*/  IMAD.SHL.U32 R8, R7, 0x8, RZ ;  /* 0x0000000807087824 */ /* 0x000fe200078e00ff */
        /* <DEDUP_REMOVED lines=28> */
[----:B------:R1:W-:Y:S04]  /*4250*/  STL.64 [R1+0x180], R10 ;  /* 0x0001800a01007387 */ /* 0x0003e80000100a00 */
[----:B------:R2:W-:Y:S01]  /*4260*/  STL.64 [R1+0x178], R12 ;  /* 0x0001780c01007387 */ /* 0x0005e20000100a00 */
[----:B-1----:R-:W-:-:S04]  /*4270*/  IMAD.WIDE R10, R8, 0x2, R232 ;  /* 0x00000002080a7825 */ /* 0x002fc800078e02e8 */
[----:B------:R-:W-:Y:S01]  /*4280*/  IMAD.WIDE R8, R8, 0x2, R2 ;  /* 0x0000000208087825 */ /* 0x000fe200078e0202 */
[----:B------:R1:W-:Y:S03]  /*4290*/  STL.64 [R1+0x170], R10 ;  /* 0x0001700a01007387 */ /* 0x0003e60000100a00 */
[C---:B--2---:R-:W-:Y:S01]  /*42a0*/  IMAD.WIDE R12, R6.reuse, 0x2, R232 ;  /* 0x00000002060c7825 */ /* 0x044fe200078e02e8 */
[----:B------:R2:W-:Y:S04]  /*42b0*/  STL.64 [R1+0x168], R8 ;  /* 0x0001680801007387 */ /* 0x0005e80000100a00 */
[----:B------:R0:W-:Y:S01]  /*42c0*/  STL.64 [R1+0x160], R12 ;  /* 0x0001600c01007387 */ /* 0x0001e20000100a00 */
[----:B-1----:R-:W-:-:S04]  /*42d0*/  IMAD.WIDE R10, R6, 0x2, R2 ;  /* 0x00000002060a7825 */ /* 0x002fc800078e0202 */
[C---:B--2---:R-:W-:Y:S02]  /*42e0*/  IMAD.WIDE R8, R7.reuse, 0x2, R232 ;  /* 0x0000000207087825 */ /* 0x044fe400078e02e8 */
[----:B------:R0:W5:Y:S01]  /*42f0*/  LDL.LU.64 R232, [R1+0x428] ;  /* 0x0004280001e87983 */ /* 0x0001620000300a00 */
[----:B------:R-:W-:Y:S01]  /*4300*/  UMOV UR6, UR4 ;  /* 0x0000000400067c82 */ /* 0x000fe20008000000 */
[----:B------:R-:W-:Y:S01]  /*4310*/  IMAD.WIDE R6, R7, 0x2, R2 ;  /* 0x0000000207067825 */ /* 0x000fe200078e0202 */
[----:B------:R-:W-:Y:S01]  /*4320*/  UMOV UR7, 0x80000020 ;  /* 0x8000002000077882 */ /* 0x000fe20000000000 */
[----:B------:R0:W-:Y:S02]  /*4330*/  STL.64 [R1+0x158], R10 ;  /* 0x0001580a01007387 */ /* 0x0001e40000100a00 */
[----:B------:R-:W-:Y:S02]  /*4340*/  IMAD.U32 R2, RZ, RZ, UR18 ;  /* 0x00000012ff027e24 */ /* 0x000fe4000f8e00ff */
[----:B------:R0:W-:Y:S01]  /*4350*/  STL.64 [R1+0x150], R8 ;  /* 0x0001500801007387 */ /* 0x0001e20000100a00 */
[----:B------:R-:W-:-:S03]  /*4360*/  IMAD.U32 R3, RZ, RZ, UR19 ;  /* 0x00000013ff037e24 */ /* 0x000fc6000f8e00ff */
[----:B------:R0:W-:Y:S04]  /*4370*/  STL.64 [R1+0x148], R6 ;  /* 0x0001480601007387 */ /* 0x0001e80000100a00 */
.L_x_1:
[----:B0-----:R-:W2:Y:S04]  /*4380*/  LDL.64 R10, [R1+0x108] ;  /* 0x00010800010a7983 */ /* 0x001ea80000100a00 */
[----:B------:R-:W-:Y:S04]  /*4390*/  STL [R1+0x5a8], R129 ;  /* 0x0005a88101007387 */ /* 0x000fe80000100800 */
        /* <DEDUP_REMOVED lines=22> */
[----:B------:R0:W-:Y:S04]  /*4500*/  STL.64 [R1+0x548], R86 ;  /* 0x0005485601007387 */ /* 0x0001e80000100a00 */
[----:B0-----:R-:W3:Y:S04]  /*4510*/  LDL.64 R86, [R1+0x150] ;  /* 0x0001500001567983 */ /* 0x001ee80000100a00 */
[----:B------:R0:W-:Y:S04]  /*4520*/  STL.64 [R1+0x540], R84 ;  /* 0x0005405401007387 */ /* 0x0001e80000100a00 */
[----:B0-----:R-:W4:Y:S04]  /*4530*/  LDL.64 R84, [R1+0x148] ;  /* 0x0001480001547983 */ /* 0x001f280000100a00 */
[----:B------:R0:W-:Y:S04]  /*4540*/  STL.64 [R1+0x538], R82 ;  /* 0x0005385201007387 */ /* 0x0001e80000100a00 */
[----:B0-----:R-:W3:Y:S01]  /*4550*/  LDL.64 R82, [R1+0x110] ;  /* 0x0001100001527983 */ /* 0x001ee20000100a00 */
[----:B------:R-:W-:-:S03]  /*4560*/  ISETP.GT.AND P2, PT, R0, RZ, PT ;  /* 0x000000ff0000720c */ /* 0x000fc60003f44270 */
[----:B------:R-:W-:Y:S04]  /*4570*/  STL.64 [R1+0x530], R80 ;  /* 0x0005305001007387 */ /* 0x000fe80000100a00 */
[----:B------:R-:W-:Y:S04]  /*4580*/  STL.64 [R1+0x528], R78 ;  /* 0x0005284e01007387 */ /* 0x000fe80000100a00 */
[----:B------:R-:W-:Y:S04]  /*4590*/  STL.64 [R1+0x520], R76 ;  /* 0x0005204c01007387 */ /* 0x000fe80000100a00 */
[----:B------:R-:W-:Y:S04]  /*45a0*/  STL.64 [R1+0x518], R74 ;  /* 0x0005184a01007387 */ /* 0x000fe80000100a00 */
[----:B------:R-:W-:Y:S04]  /*45b0*/  STL.64 [R1+0x510], R72 ;  /* 0x0005104801007387 */ /* 0x000fe80000100a00 */
[----:B------:R0:W-:Y:S04]  /*45c0*/  STL.64 [R1+0x508], R70 ;  /* 0x0005084601007387 */ /* 0x0001e80000100a00 */
[----:B------:R-:W-:Y:S04]  /*45d0*/  STL.64 [R1+0x500], R68 ;  /* 0x0005004401007387 */ /* 0x000fe80000100a00 */
[----:B------:R-:W-:Y:S04]  /*45e0*/  STL.64 [R1+0x4f8], R66 ;  /* 0x0004f84201007387 */ /* 0x000fe80000100a00 */
[----:B------:R-:W-:Y:S01]  /*45f0*/  STL.64 [R1+0x4f0], R64 ;  /* 0x0004f04001007387 */ /* 0x000fe20000100a00 */
[----:B--2---:R-:W-:-:S03]  /*4600*/  IADD3 R6, P1, R10, R2, RZ ;  /* 0x000000020a067210 */ /* 0x004fc60007f3e0ff */
[----:B------:R-:W-:Y:S01]  /*4610*/  STL.64 [R1+0x4e8], R62 ;  /* 0x0004e83e01007387 */ /* 0x000fe20000100a00 */
[----:B---3--:R-:W-:-:S03]  /*4620*/  IADD3 R8, P0, R82, R2, RZ ;  /* 0x0000000252087210 */ /* 0x008fc60007f1e0ff */
[----:B------:R-:W-:Y:S01]  /*4630*/  STL.64 [R1+0x4e0], R60 ;  /* 0x0004e03c01007387 */ /* 0x000fe20000100a00 */
[--C-:B------:R-:W-:Y:S01]  /*4640*/  IMAD.X R7, R11, 0x1, R3.reuse, P1 ;  /* 0x000000010b077824 */ /* 0x100fe200008e0603 */
[----:B------:R-:W-:Y:S01]  /*4650*/  PRMT R18, RZ, 0x7610, R18 ;  /* 0x00007610ff127816 */ /* 0x000fe20000000012 */
[----:B0-----:R-:W0:Y:S01]  /*4660*/  LDC R70, c[0x0][0x23c] ;  /* 0x00008f00ff467b82 */ /* 0x001e220000000800 */
[----:B------:R-:W-:Y:S04]  /*4670*/  STL.64 [R1+0x4d8], R58 ;  /* 0x0004d83a01007387 */ /* 0x000fe80000100a00 */
        /* <DEDUP_REMOVED lines=17> */
[----:B-----5:R-:W-:Y:S04]  /*4790*/  STL [R1+0x448], R250 ;  /* 0x000448fa01007387 */ /* 0x020fe80000100800 */
[----:B-----5:R1:W-:Y:S04]  /*47a0*/  STL.64 [R1+0x428], R232 ;  /* 0x000428e801007387 */ /* 0x0203e80000100a00 */
[----:B------:R-:W2:Y:S01]  /*47b0*/  LDL.64 R10, [R1+0x158] ;  /* 0x00015800010a7983 */ /* 0x000ea20000100a00 */
[----:B------:R-:W-:Y:S01]  /*47c0*/  IMAD.X R9, R83, 0x1, R3, P0 ;  /* 0x0000000153097824 */ /* 0x000fe200000e0603 */
[----:B------:R-:W-:-:S02]  /*47d0*/  ISETP.GT.AND P3, PT, R0, 0x1, PT ;  /* 0x000000010000780c */ /* 0x000fc40003f64270 */
[----:B------:R-:W3:Y:S01]  /*47e0*/  LDL.64 R82, [R1+0x160] ;  /* 0x0001600001527983 */ /* 0x000ee20000100a00 */
[----:B------:R-:W-:-:S03]  /*47f0*/  PRMT R19, RZ, 0x7610, R19 ;  /* 0x00007610ff137816 */ /* 0x000fc60000000013 */
[----:B------:R-:W3:Y:S04]  /*4800*/  LDL.64 R80, [R1+0x168] ;  /* 0x0001680001507983 */ /* 0x000ee80000100a00 */
[----:B------:R-:W3:Y:S04]  /*4810*/  LDL.64 R78, [R1+0x170] ;  /* 0x00017000014e7983 */ /* 0x000ee80000100a00 */
[----:B------:R4:W3:Y:S01]  /*4820*/  @P2 LDG.E.U16 R18, desc[UR14][R6.64] ;  /* 0x0000000e06122981 */ /* 0x0008e2000c1e1500 */
[----:B------:R-:W-:-:S03]  /*4830*/  PRMT R22, RZ, 0x7610, R22 ;  /* 0x00007610ff167816 */ /* 0x000fc60000000016 */
[----:B------:R0:W3:Y:S01]  /*4840*/  @P2 LDG.E.U16 R19, desc[UR14][R8.64] ;  /* 0x0000000e08132981 */ /* 0x0000e2000c1e1500 */
[----:B------:R-:W-:Y:S02]  /*4850*/  PRMT R23, RZ, 0x7610, R23 ;  /* 0x00007610ff177816 */ /* 0x000fe40000000017 */
[----:B------:R-:W-:Y:S01]  /*4860*/  PRMT R77, RZ, 0x7610, R77 ;  /* 0x00007610ff4d7816 */ /* 0x000fe2000000004d */
[----:B-1----:R-:W3:Y:S01]  /*4870*/  LDL.64 R232, [R1+0x308] ;  /* 0x0003080001e87983 */ /* 0x002ee20000100a00 */
[----:B----4-:R-:W-:-:S05]  /*4880*/  IADD3 R6, P1, R84, R2, RZ ;  /* 0x0000000254067210 */ /* 0x010fca0007f3e0ff */
[--C-:B------:R-:W-:Y:S01]  /*4890*/  IMAD.X R7, R85, 0x1, R3.reuse, P1 ;  /* 0x0000000155077824 */ /* 0x100fe200008e0603 */
[-C--:B0-----:R-:W-:Y:S01]  /*48a0*/  IADD3 R8, P0, R86, R2.reuse, RZ ;  /* 0x0000000256087210 */ /* 0x081fe20007f1e0ff */
[----:B------:R-:W4:Y:S04]  /*48b0*/  LDL.64 R84, [R1+0x1e0] ;  /* 0x0001e00001547983 */ /* 0x000f280000100a00 */
[----:B------:R2:W4:Y:S01]  /*48c0*/  @P3 LDG.E.U16 R22, desc[UR14][R6.64] ;  /* 0x0000000e06163981 */ /* 0x000522000c1e1500 */
[----:B------:R-:W-:Y:S01]  /*48d0*/  IMAD.X R9, R87, 0x1, R3, P0 ;  /* 0x0000000157097824 */ /* 0x000fe200000e0603 */
[----:B------:R-:W-:Y:S02]  /*48e0*/  ISETP.GT.AND P2, PT, R0, 0x2, PT ;  /* 0x000000020000780c */ /* 0x000fe40003f44270 */
[----:B------:R-:W-:Y:S01]  /*48f0*/  PRMT R76, RZ, 0x7610, R76 ;  /* 0x00007610ff4c7816 */ /* 0x000fe2000000004c */
[----:B------:R-:W4:Y:S04]  /*4900*/  LDL.64 R86, [R1+0x228] ;  /* 0x0002280001567983 */ /* 0x000f280000100a00 */
[----:B------:R3:W4:Y:S01]  /*4910*/  @P3 LDG.E.U16 R23, desc[UR14][R8.64] ;  /* 0x0000000e08173981 */ /* 0x000722000c1e1500 */
[----:B--2---:R-:W-:-:S05]  /*4920*/  IADD3 R6, P1, R10, R2, RZ ;  /* 0x000000020a067210 */ /* 0x004fca0007f3e0ff */
[----:B------:R-:W-:Y:S02]  /*4930*/  IMAD.X R7, R11, 0x1, R3, P1 ;  /* 0x000000010b077824 */ /* 0x000fe400008e0603 */
[----:B------:R-:W2:Y:S01]  /*4940*/  LDL.64 R10, [R1+0x178] ;  /* 0x00017800010a7983 */ /* 0x000ea20000100a00 */
[----:B---3--:R-:W-:-:S03]  /*4950*/  IADD3 R8, P0, R82, R2, RZ ;  /* 0x0000000252087210 */ /* 0x008fc60007f1e0ff */
[----:B------:R0:W3:Y:S02]  /*4960*/  @P2 LDG.E.U16 R77, desc[UR14][R6.64] ;  /* 0x0000000e064d2981 */ /* 0x0000e4000c1e1500 */
[----:B------:R-:W-:Y:S02]  /*4970*/  IMAD.X R9, R83, 0x1, R3, P0 ;  /* 0x0000000153097824 */ /* 0x000fe400000e0603 */
[----:B------:R-:W4:Y:S04]  /*4980*/  LDL.64 R82, [R1+0x180] ;  /* 0x0001800001527983 */ /* 0x000f280000100a00 */
[----:B------:R1:W3:Y:S01]  /*4990*/  @P2 LDG.E.U16 R76, desc[UR14][R8.64] ;  /* 0x0000000e084c2981 */ /* 0x0002e2000c1e1500 */
[----:B0-----:R-:W-:-:S05]  /*49a0*/  IADD3 R6, P1, R80, R2, RZ ;  /* 0x0000000250067210 */ /* 0x001fca0007f3e0ff */
[----:B------:R-:W-:Y:S02]  /*49b0*/  IMAD.X R7, R81, 0x1, R3, P1 ;  /* 0x0000000151077824 */ /* 0x000fe400008e0603 */
[----:B------:R-:W3:Y:S01]  /*49c0*/  LDL.64 R80, [R1+0x188] ;  /* 0x0001880001507983 */ /* 0x000ee20000100a00 */
[----:B-1----:R-:W-:-:S05]  /*49d0*/  IADD3 R8, P0, R78, R2, RZ ;  /* 0x000000024e087210 */ /* 0x002fca0007f1e0ff */
[----:B------:R-:W-:Y:S02]  /*49e0*/  IMAD.X R9, R79, 0x1, R3, P0 ;  /* 0x000000014f097824 */ /* 0x000fe400000e0603 */
[----:B------:R-:W3:Y:S01]  /*49f0*/  LDL.64 R78, [R1+0x190] ;  /* 0x00019000014e7983 */ /* 0x000ee20000100a00 */
[----:B------:R-:W-:Y:S02]  /*4a00*/  ISETP.GT.AND P3, PT, R0, 0x3, PT ;  /* 0x000000030000780c */ /* 0x000fe40003f64270 */
[----:B------:R-:W-:Y:S02]  /*4a10*/  PRMT R73, RZ, 0x7610, R73 ;  /* 0x00007610ff497816 */ /* 0x000fe40000000049 */
[----:B------:R-:W-:-:S09]  /*4a20*/  PRMT R69, RZ, 0x7610, R69 ;  /* 0x00007610ff457816 */ /* 0x000fd20000000045 */
[----:B------:R2:W3:Y:S01]  /*4a30*/  @P3 LDG.E.U16 R73, desc[UR14][R6.64] ;  /* 0x0000000e06493981 */ /* 0x0004e2000c1e1500 */
[----:B------:R-:W-:-:S03]  /*4a40*/  ISETP.GT.AND P2, PT, R0, 0x4, PT ;  /* 0x000000040000780c */ /* 0x000fc60003f44270 */
[----:B------:R4:W3:Y:S01]  /*4a50*/  @P3 LDG.E.U16 R69, desc[UR14][R8.64] ;  /* 0x0000000e08453981 */ /* 0x0008e2000c1e1500 */
[----:B------:R-:W-:Y:S02]  /*4a60*/  PRMT R62, RZ, 0x7610, R62 ;  /* 0x00007610ff3e7816 */ /* 0x000fe4000000003e */
[----:B------:R-:W-:Y:S02]  /*4a70*/  PRMT R61, RZ, 0x7610, R61 ;  /* 0x00007610ff3d7816 */ /* 0x000fe4000000003d */
[----:B--2---:R-:W-:-:S05]  /*4a80*/  IADD3 R6, P1, R10, R2, RZ ;  /* 0x000000020a067210 */ /* 0x004fca0007f3e0ff */
[----:B------:R-:W-:Y:S02]  /*4a90*/  IMAD.X R7, R11, 0x1, R3, P1 ;  /* 0x000000010b077824 */ /* 0x000fe400008e0603 */
[----:B------:R-:W2:Y:S01]  /*4aa0*/  LDL.64 R10, [R1+0x198] ;  /* 0x00019800010a7983 */ /* 0x000ea20000100a00 */
[----:B----4-:R-:W-:-:S03]  /*4ab0*/  IADD3 R8, P0, R82, R2, RZ ;  /* 0x0000000252087210 */ /* 0x010fc60007f1e0ff */
[----:B------:R3:W4:Y:S02]  /*4ac0*/  @P2 LDG.E.U16 R62, desc[UR14][R6.64] ;  /* 0x0000000e063e2981 */ /* 0x000724000c1e1500 */
[----:B------:R-:W-:Y:S02]  /*4ad0*/  IMAD.X R9, R83, 0x1, R3, P0 ;  /* 0x0000000153097824 */ /* 0x000fe400000e0603 */
[----:B------:R-:W4:Y:S04]  /*4ae0*/  LDL.64 R82, [R1+0x1a0] ;  /* 0x0001a00001527983 */ /* 0x000f280000100a00 */
[----:B------:R0:W4:Y:S01]  /*4af0*/  @P2 LDG.E.U16 R61, desc[UR14][R8.64] ;  /* 0x0000000e083d2981 */ /* 0x000122000c1e1500 */
[----:B---3--:R-:W-:-:S05]  /*4b00*/  IADD3 R6, P1, R80, R2, RZ ;  /* 0x0000000250067210 */ /* 0x008fca0007f3e0ff */
[----:B------:R-:W-:Y:S02]  /*4b10*/  IMAD.X R7, R81, 0x1, R3, P1 ;  /* 0x0000000151077824 */ /* 0x000fe400008e0603 */
[----:B------:R-:W3:Y:S01]  /*4b20*/  LDL.64 R80, [R1+0x1a8] ;  /* 0x0001a80001507983 */ /* 0x000ee20000100a00 */
[----:B0-----:R-:W-:-:S05]  /*4b30*/  IADD3 R8, P0, R78, R2, RZ ;  /* 0x000000024e087210 */ /* 0x001fca0007f1e0ff */
        /* <DEDUP_REMOVED lines=46> */
[C---:B------:R-:W-:Y:S02]  /*4e20*/  ISETP.GT.AND P3, PT, R0.reuse, 0x9, PT ;  /* 0x000000090000780c */ /* 0x040fe40003f64270 */
[----:B------:R-:W-:Y:S02]  /*4e30*/  PRMT R20, RZ, 0x7610, R20 ;  /* 0x00007610ff147816 */ /* 0x000fe40000000014 */
[----:B------:R-:W-:Y:S02]  /*4e40*/  ISETP.GT.AND P2, PT, R0, 0xa, PT ;  /* 0x0000000a0000780c */ /* 0x000fe40003f44270 */
[----:B------:R-:W-:-:S07]  /*4e50*/  PRMT R75, RZ, 0x7610, R75 ;  /* 0x00007610ff4b7816 */ /* 0x000fce000000004b */
[----:B------:R-:W3:Y:S01]  /*4e60*/  @P3 LDG.E.U16 R20, desc[UR14][R6.64] ;  /* 0x0000000e06143981 */ /* 0x000ee2000c1e1500 */
[----:B------:R-:W-:-:S06]  /*4e70*/  PRMT R21, RZ, 0x7610, R21 ;  /* 0x00007610ff157816 */ /* 0x000fcc0000000015 */
[----:B------:R0:W3:Y:S01]  /*4e80*/  @P3 LDG.E.U16 R21, desc[UR14][R8.64] ;  /* 0x0000000e08153981 */ /* 0x0000e2000c1e1500 */
[----:B------:R-:W-:Y:S02]  /*4e90*/  PRMT R72, RZ, 0x7610, R72 ;  /* 0x00007610ff487816 */ /* 0x000fe40000000048 */
[----:B0-----:R-:W-:Y:S02]  /*4ea0*/  IADD3 R8, P0, R84, R2, RZ ;  /* 0x0000000254087210 */ /* 0x001fe40007f1e0ff */
[----:B------:R-:W-:-:S03]  /*4eb0*/  ISETP.GT.AND P3, PT, R0, 0xb, PT ;  /* 0x0000000b0000780c */ /* 0x000fc60003f64270 */
[----:B------:R-:W-:Y:S01]  /*4ec0*/  IMAD.X R9, R85, 0x1, R3, P0 ;  /* 0x0000000155097824 */ /* 0x000fe200000e0603 */
[----:B------:R-:W-:Y:S01]  /*4ed0*/  PRMT R68, RZ, 0x7610, R68 ;  /* 0x00007610ff447816 */ /* 0x000fe20000000044 */
[----:B------:R-:W3:Y:S04]  /*4ee0*/  LDL.64 R84, [R1+0x218] ;  /* 0x0002180001547983 */ /* 0x000ee80000100a00 */
[----:B------:R-:W3:Y:S01]  /*4ef0*/  @P2 LDG.E.U16 R72, desc[UR14][R8.64] ;  /* 0x0000000e08482981 */ /* 0x000ee2000c1e1500 */
[----:B--2---:R-:W-:-:S05]  /*4f00*/  IADD3 R6, P1, R10, R2, RZ ;  /* 0x000000020a067210 */ /* 0x004fca0007f3e0ff */
[----:B------:R-:W-:Y:S02]  /*4f10*/  IMAD.X R7, R11, 0x1, R3, P1 ;  /* 0x000000010b077824 */ /* 0x000fe400008e0603 */
[----:B------:R-:W2:Y:S04]  /*4f20*/  LDL.64 R10, [R1+0x200] ;  /* 0x00020000010a7983 */ /* 0x000ea80000100a00 */
[----:B------:R4:W2:Y:S02]  /*4f30*/  @P2 LDG.E.U16 R75, desc[UR14][R6.64] ;  /* 0x0000000e064b2981 */ /* 0x0008a4000c1e1500 */
[----:B----4-:R-:W-:-:S05]  /*4f40*/  IADD3 R6, P1, R82, R2, RZ ;  /* 0x0000000252067210 */ /* 0x010fca0007f3e0ff */
[----:B------:R-:W-:Y:S02]  /*4f50*/  IMAD.X R7, R83, 0x1, R3, P1 ;  /* 0x0000000153077824 */ /* 0x000fe400008e0603 */
[----:B------:R-:W4:Y:S01]  /*4f60*/  LDL.64 R82, [R1+0x208] ;  /* 0x0002080001527983 */ /* 0x000f220000100a00 */
[----:B---3--:R-:W-:-:S03]  /*4f70*/  IADD3 R8, P0, R80, R2, RZ ;  /* 0x0000000250087210 */ /* 0x008fc60007f1e0ff */
[----:B------:R0:W3:Y:S02]  /*4f80*/  @P3 LDG.E.U16 R68, desc[UR14][R6.64] ;  /* 0x0000000e06443981 */ /* 0x0000e4000c1e1500 */
[----:B------:R-:W-:Y:S02]  /*4f90*/  IMAD.X R9, R81, 0x1, R3, P0 ;  /* 0x0000000151097824 */ /* 0x000fe400000e0603 */
[----:B------:R-:W3:Y:S01]  /*4fa0*/  LDL.64 R80, [R1+0x210] ;  /* 0x0002100001507983 */ /* 0x000ee20000100a00 */
[----:B0-----:R-:W-:-:S05]  /*4fb0*/  IADD3 R6, P1, R78, R2, RZ ;  /* 0x000000024e067210 */ /* 0x001fca0007f3e0ff */
[----:B------:R-:W-:Y:S02]  /*4fc0*/  IMAD.X R7, R79, 0x1, R3, P1 ;  /* 0x000000014f077824 */ /* 0x000fe400008e0603 */
[----:B------:R-:W3:Y:S01]  /*4fd0*/  LDL.64 R78, [R1+0x220] ;  /* 0x00022000014e7983 */ /* 0x000ee20000100a00 */
[----:B------:R-:W-:Y:S02]  /*4fe0*/  ISETP.GT.AND P2, PT, R0, 0xc, PT ;  /* 0x0000000c0000780c */ /* 0x000fe40003f44270 */
[----:B------:R-:W-:Y:S02]  /*4ff0*/  PRMT R60, RZ, 0x7610, R60 ;  /* 0x00007610ff3c7816 */ /* 0x000fe4000000003c */
[----:B------:R-:W-:-:S06]  /*5000*/  PRMT R67, RZ, 0x7610, R67 ;  /* 0x00007610ff437816 */ /* 0x000fcc0000000043 */
[----:B------:R2:W3:Y:S04]  /*5010*/  @P3 LDG.E.U16 R67, desc[UR14][R8.64] ;  /* 0x0000000e08433981 */ /* 0x0004e8000c1e1500 */
[----:B------:R4:W3:Y:S01]  /*5020*/  @P2 LDG.E.U16 R60, desc[UR14][R6.64] ;  /* 0x0000000e063c2981 */ /* 0x0008e2000c1e1500 */
[----:B------:R-:W-:Y:S02]  /*5030*/  ISETP.GT.AND P3, PT, R0, 0xd, PT ;  /* 0x0000000d0000780c */ /* 0x000fe40003f64270 */
[----:B------:R-:W-:Y:S02]  /*5040*/  PRMT R52, RZ, 0x7610, R52 ;  /* 0x00007610ff347816 */ /* 0x000fe40000000034 */
[----:B--2---:R-:W-:-:S05]  /*5050*/  IADD3 R8, P0, R10, R2, RZ ;  /* 0x000000020a087210 */ /* 0x004fca0007f1e0ff */
[----:B------:R-:W-:Y:S01]  /*5060*/  IMAD.X R9, R11, 0x1, R3, P0 ;  /* 0x000000010b097824 */ /* 0x000fe200000e0603 */
[----:B----4-:R-:W-:-:S05]  /*5070*/  IADD3 R6, P1, R82, R2, RZ ;  /* 0x0000000252067210 */ /* 0x010fca0007f3e0ff */
[----:B------:R-:W-:Y:S02]  /*5080*/  IMAD.X R7, R83, 0x1, R3, P1 ;  /* 0x0000000153077824 */ /* 0x000fe400008e0603 */
[----:B------:R-:W2:Y:S01]  /*5090*/  LDL.64 R82, [R1+0x230] ;  /* 0x0002300001527983 */ /* 0x000ea20000100a00 */
[----:B---3--:R-:W-:-:S03]  /*50a0*/  IADD3 R10, P0, R80, R2, RZ ;  /* 0x00000002500a7210 */ /* 0x008fc60007f1e0ff */
[----:B------:R0:W3:Y:S02]  /*50b0*/  @P3 LDG.E.U16 R52, desc[UR14][R6.64] ;  /* 0x0000000e06343981 */ /* 0x0000e4000c1e1500 */
[----:B------:R-:W-:Y:S02]  /*50c0*/  IMAD.X R11, R81, 0x1, R3, P0 ;  /* 0x00000001510b7824 */ /* 0x000fe400000e0603 */
[----:B------:R-:W4:Y:S01]  /*50d0*/  LDL.64 R80, [R1+0x238] ;  /* 0x0002380001507983 */ /* 0x000f220000100a00 */
[----:B0-----:R-:W-:-:S05]  /*50e0*/  IADD3 R6, P0, R78, R2, RZ ;  /* 0x000000024e067210 */ /* 0x001fca0007f1e0ff */
[----:B------:R-:W-:Y:S02]  /*50f0*/  IMAD.X R7, R79, 0x1, R3, P0 ;  /* 0x000000014f077824 */ /* 0x000fe400000e0603 */
[----:B------:R-:W3:Y:S01]  /*5100*/  LDL.64 R78, [R1+0x240] ;  /* 0x00024000014e7983 */ /* 0x000ee20000100a00 */
[----:B------:R-:W-:-:S06]  /*5110*/  PRMT R59, RZ, 0x7610, R59 ;  /* 0x00007610ff3b7816 */ /* 0x000fcc000000003b */
[----:B------:R0:W3:Y:S01]  /*5120*/  @P2 LDG.E.U16 R59, desc[UR14][R8.64] ;  /* 0x0000000e083b2981 */ /* 0x0000e2000c1e1500 */
[----:B------:R-:W-:Y:S02]  /*5130*/  ISETP.GT.AND P2, PT, R0, 0xe, PT ;  /* 0x0000000e0000780c */ /* 0x000fe40003f44270 */
[----:B------:R-:W-:Y:S02]  /*5140*/  PRMT R44, RZ, 0x7610, R44 ;  /* 0x00007610ff2c7816 */ /* 0x000fe4000000002c */
[----:B------:R-:W-:Y:S02]  /*5150*/  PRMT R43, RZ, 0x7610, R43 ;  /* 0x00007610ff2b7816 */ /* 0x000fe4000000002b */
[----:B0-----:R-:W-:Y:S02]  /*5160*/  IADD3 R8, P1, R84, R2, RZ ;  /* 0x0000000254087210 */ /* 0x001fe40007f3e0ff */
[----:B------:R-:W-:-:S05]  /*5170*/  PRMT R51, RZ, 0x7610, R51 ;  /* 0x00007610ff337816 */ /* 0x000fca0000000033 */
[----:B------:R-:W3:Y:S01]  /*5180*/  @P2 LDG.E.U16 R43, desc[UR14][R6.64] ;  /* 0x0000000e062b2981 */ /* 0x000ee2000c1e1500 */
[----:B------:R-:W-:-:S03]  /*5190*/  IMAD.X R9, R85, 0x1, R3, P1 ;  /* 0x0000000155097824 */ /* 0x000fc600008e0603 */
[----:B------:R-:W3:Y:S04]  /*51a0*/  LDL.64 R84, [R1+0x248] ;  /* 0x0002480001547983 */ /* 0x000ee80000100a00 */
[----:B------:R-:W3:Y:S04]  /*51b0*/  @P2 LDG.E.U16 R44, desc[UR14][R8.64] ;  /* 0x0000000e082c2981 */ /* 0x000ee8000c1e1500 */
[----:B------:R0:W3:Y:S01]  /*51c0*/  @P3 LDG.E.U16 R51, desc[UR14][R10.64] ;  /* 0x0000000e0a333981 */ /* 0x0000e2000c1e1500 */
[----:B------:R-:W-:Y:S02]  /*51d0*/  ISETP.GT.AND P3, PT, R0, 0xf, PT ;  /* 0x0000000f0000780c */ /* 0x000fe40003f64270 */
[----:B0-----:R-:W-:-:S05]  /*51e0*/  IADD3 R10, P1, R86, R2, RZ ;  /* 0x00000002560a7210 */ /* 0x001fca0007f3e0ff */
[----:B------:R-:W-:Y:S01]  /*51f0*/  IMAD.X R11, R87, 0x1, R3, P1 ;  /* 0x00000001570b7824 */ /* 0x000fe200008e0603 */
[----:B------:R-:W-:Y:S01]  /*5200*/  PRMT R35, RZ, 0x7610, R35 ;  /* 0x00007610ff237816 */ /* 0x000fe20000000023 */
[----:B------:R-:W3:Y:S01]  /*5210*/  LDL.64 R86, [R1+0x310] ;  /* 0x0003100001567983 */ /* 0x000ee20000100a00 */
[----:B--2---:R-:W-:-:S05]  /*5220*/  IADD3 R6, P2, R82, R2, RZ ;  /* 0x0000000252067210 */ /* 0x004fca0007f5e0ff */
[----:B------:R-:W-:Y:S02]  /*5230*/  IMAD.X R7, R83, 0x1, R3, P2 ;  /* 0x0000000153077824 */ /* 0x000fe400010e0603 */
[----:B------:R-:W2:Y:S01]  /*5240*/  LDL.64 R82, [R1+0x250] ;  /* 0x0002500001527983 */ /* 0x000ea20000100a00 */
[----:B----4-:R-:W-:-:S03]  /*5250*/  IADD3 R8, P1, R80, R2, RZ ;  /* 0x0000000250087210 */ /* 0x010fc60007f3e0ff */
[----:B------:R3:W4:Y:S02]  /*5260*/  @P3 LDG.E.U16 R35, desc[UR14][R6.64] ;  /* 0x0000000e06233981 */ /* 0x000724000c1e1500 */
[----:B------:R-:W-:Y:S02]  /*5270*/  IMAD.X R9, R81, 0x1, R3, P1 ;  /* 0x0000000151097824 */ /* 0x000fe400008e0603 */
[----:B------:R-:W4:Y:S01]  /*5280*/  LDL.64 R80, [R1+0x258] ;  /* 0x0002580001507983 */ /* 0x000f220000100a00 */
[----:B---3--:R-:W-:-:S05]  /*5290*/  IADD3 R6, P2, R78, R2, RZ ;  /* 0x000000024e067210 */ /* 0x008fca0007f5e0ff */
[----:B------:R-:W-:Y:S02]  /*52a0*/  IMAD.X R7, R79, 0x1, R3, P2 ;  /* 0x000000014f077824 */ /* 0x000fe400010e0603 */
[----:B------:R-:W3:Y:S01]  /*52b0*/  LDL.64 R78, [R1+0x260] ;  /* 0x00026000014e7983 */ /* 0x000ee20000100a00 */
[----:B------:R-:W-:Y:S02]  /*52c0*/  PRMT R36, RZ, 0x7610, R36 ;  /* 0x00007610ff247816 */ /* 0x000fe40000000024 */
[----:B------:R-:W-:-:S04]  /*52d0*/  ISETP.GT.AND P0, PT, R0, 0x10, PT ;  /* 0x000000100000780c */ /* 0x000fc80003f04270 */
[----:B------:R0:W3:Y:S01]  /*52e0*/  @P3 LDG.E.U16 R36, desc[UR14][R10.64] ;  /* 0x0000000e0a243981 */ /* 0x0000e2000c1e1500 */
[----:B------:R-:W-:Y:S02]  /*52f0*/  PRMT R13, RZ, 0x7610, R13 ;  /* 0x00007610ff0d7816 */ /* 0x000fe4000000000d */
[----:B------:R-:W-:-:S06]  /*5300*/  PRMT R12, RZ, 0x7610, R12 ;  /* 0x00007610ff0c7816 */ /* 0x000fcc000000000c */
[----:B------:R2:W3:Y:S01]  /*5310*/  @P0 LDG.E.U16 R13, desc[UR14][R8.64] ;  /* 0x0000000e080d0981 */ /* 0x0004e2000c1e1500 */
[----:B0-----:R-:W-:-:S03]  /*5320*/  IADD3 R10, P1, R84, R2, RZ ;  /* 0x00000002540a7210 */ /* 0x001fc60007f3e0ff */
[----:B------:R4:W3:Y:S02]  /*5330*/  @P0 LDG.E.U16 R12, desc[UR14][R6.64] ;  /* 0x0000000e060c0981 */ /* 0x0008e4000c1e1500 */
[----:B------:R-:W-:Y:S02]  /*5340*/  IMAD.X R11, R85, 0x1, R3, P1 ;  /* 0x00000001550b7824 */ /* 0x000fe400008e0603 */
[----:B------:R-:W3:Y:S01]  /*5350*/  LDL.64 R84, [R1+0x268] ;  /* 0x0002680001547983 */ /* 0x000ee20000100a00 */
[----:B------:R-:W-:Y:S02]  /*5360*/  ISETP.GT.AND P1, PT, R0, 0x12, PT ;  /* 0x000000120000780c */ /* 0x000fe40003f24270 */
[----:B------:R-:W-:Y:S02]  /*5370*/  PRMT R71, RZ, 0x7610, R71 ;  /* 0x00007610ff477816 */ /* 0x000fe40000000047 */
[----:B--2---:R-:W-:-:S05]  /*5380*/  IADD3 R8, P0, R82, R2, RZ ;  /* 0x0000000252087210 */ /* 0x004fca0007f1e0ff */
[----:B------:R-:W-:Y:S02]  /*5390*/  IMAD.X R9, R83, 0x1, R3, P0 ;  /* 0x0000000153097824 */ /* 0x000fe400000e0603 */
[----:B------:R-:W2:Y:S01]  /*53a0*/  LDL.64 R82, [R1+0x270] ;  /* 0x0002700001527983 */ /* 0x000ea20000100a00 */
[----:B----4-:R-:W-:-:S05]  /*53b0*/  IADD3 R6, P0, R80, R2, RZ ;  /* 0x0000000250067210 */ /* 0x010fca0007f1e0ff */
[----:B------:R-:W-:Y:S02]  /*53c0*/  IMAD.X R7, R81, 0x1, R3, P0 ;  /* 0x0000000151077824 */ /* 0x000fe400000e0603 */
[----:B------:R-:W4:Y:S04]  /*53d0*/  LDL.64 R80, [R1+0x278] ;  /* 0x0002780001507983 */ /* 0x000f280000100a00 */
[----:B------:R3:W4:Y:S02]  /*53e0*/  @P1 LDG.E.U16 R71, desc[UR14][R6.64] ;  /* 0x0000000e06471981 */ /* 0x000724000c1e1500 */
[----:B---3--:R-:W-:-:S05]  /*53f0*/  IADD3 R6, P0, R78, R2, RZ ;  /* 0x000000024e067210 */ /* 0x008fca0007f1e0ff */
[----:B------:R-:W-:Y:S02]  /*5400*/  IMAD.X R7, R79, 0x1, R3, P0 ;  /* 0x000000014f077824 */ /* 0x000fe400000e0603 */
[----:B------:R-:W3:Y:S01]  /*5410*/  LDL.64 R78, [R1+0x280] ;  /* 0x00028000014e7983 */ /* 0x000ee20000100a00 */
[----:B------:R-:W-:-:S06]  /*5420*/  PRMT R74, RZ, 0x7610, R74 ;  /* 0x00007610ff4a7816 */ /* 0x000fcc000000004a */
[----:B------:R0:W3:Y:S01]  /*5430*/  @P1 LDG.E.U16 R74, desc[UR14][R6.64] ;  /* 0x0000000e064a1981 */ /* 0x0000e2000c1e1500 */
[----:B------:R-:W-:Y:S02]  /*5440*/  ISETP.GT.AND P1, PT, R0, 0x13, PT ;  /* 0x000000130000780c */ /* 0x000fe40003f24270 */
[----:B------:R-:W-:Y:S02]  /*5450*/  PRMT R56, RZ, 0x7610, R56 ;  /* 0x00007610ff387816 */ /* 0x000fe40000000038 */
[----:B0-----:R-:W-:-:S05]  /*5460*/  IADD3 R6, P0, R84, R2, RZ ;  /* 0x0000000254067210 */ /* 0x001fca0007f1e0ff */
[----:B------:R-:W-:Y:S02]  /*5470*/  IMAD.X R7, R85, 0x1, R3, P0 ;  /* 0x0000000155077824 */ /* 0x000fe400000e0603 */
[----:B------:R-:W3:Y:S04]  /*5480*/  LDL.64 R84, [R1+0x288] ;  /* 0x0002880001547983 */ /* 0x000ee80000100a00 */
[----:B------:R2:W3:Y:S01]  /*5490*/  @P1 LDG.E.U16 R56, desc[UR14][R6.64] ;  /* 0x0000000e06381981 */ /* 0x0004e2000c1e1500 */
[----:B------:R-:W-:Y:S02]  /*54a0*/  PRMT R66, RZ, 0x7610, R66 ;  /* 0x00007610ff427816 */ /* 0x000fe40000000042 */
[----:B------:R-:W-:Y:S02]  /*54b0*/  PRMT R48, RZ, 0x7610, R48 ;  /* 0x00007610ff307816 */ /* 0x000fe40000000030 */
[----:B--2---:R-:W-:-:S05]  /*54c0*/  IADD3 R6, P0, R82, R2, RZ ;  /* 0x0000000252067210 */ /* 0x004fca0007f1e0ff */
[----:B------:R-:W-:Y:S02]  /*54d0*/  IMAD.X R7, R83, 0x1, R3, P0 ;  /* 0x0000000153077824 */ /* 0x000fe400000e0603 */
[----:B------:R-:W2:Y:S04]  /*54e0*/  LDL.64 R82, [R1+0x290] ;  /* 0x0002900001527983 */ /* 0x000ea80000100a00 */
[----:B------:R4:W2:Y:S01]  /*54f0*/  @P1 LDG.E.U16 R66, desc[UR14][R6.64] ;  /* 0x0000000e06421981 */ /* 0x0008a2000c1e1500 */
[----:B------:R-:W-:Y:S02]  /*5500*/  ISETP.GT.AND P1, PT, R0, 0x14, PT ;  /* 0x000000140000780c */ /* 0x000fe40003f24270 */
        /* <DEDUP_REMOVED lines=36> */
[----:B------:R-:W3:Y:S01]  /*5750*/  @P1 LDG.E.U16 R34, desc[UR14][R6.64] ;  /* 0x0000000e06221981 */ /* 0x000ee2000c1e1500 */
[----:B------:R-:W-:Y:S02]  /*5760*/  ISETP.GT.AND P3, PT, R0, 0x11, PT ;  /* 0x000000110000780c */ /* 0x000fe40003f64270 */
[----:B------:R-:W-:Y:S02]  /*5770*/  PRMT R33, RZ, 0x7610, R33 ;  /* 0x00007610ff217816 */ /* 0x000fe40000000021 */
[----:B------:R-:W-:-:S09]  /*5780*/  PRMT R17, RZ, 0x7610, R17 ;  /* 0x00007610ff117816 */ /* 0x000fd20000000011 */
[----:B------:R0:W3:Y:S02]  /*5790*/  @P3 LDG.E.U16 R17, desc[UR14][R8.64] ;  /* 0x0000000e08113981 */ /* 0x0000e4000c1e1500 */
[----:B0-----:R-:W-:Y:S02]  /*57a0*/  PRMT R8, RZ, 0x7610, R8 ;  /* 0x00007610ff087816 */ /* 0x001fe40000000008 */
        /* <DEDUP_REMOVED lines=12> */
[----:B------:R-:W-:Y:S02]  /*5870*/  PRMT R9, RZ, 0x7610, R9 ;  /* 0x00007610ff097816 */ /* 0x000fe40000000009 */
[----:B------:R-:W-:-:S04]  /*5880*/  PRMT R16, RZ, 0x7610, R16 ;  /* 0x00007610ff107816 */ /* 0x000fc80000000010 */
[----:B------:R0:W3:Y:S01]  /*5890*/  @P1 LDG.E.U16 R9, desc[UR14][R6.64] ;  /* 0x0000000e06091981 */ /* 0x0000e2000c1e1500 */
[----:B------:R-:W-:-:S03]  /*58a0*/  ISETP.GT.AND P1, PT, R0, 0x19, PT ;  /* 0x000000190000780c */ /* 0x000fc60003f24270 */
[----:B------:R1:W3:Y:S01]  /*58b0*/  @P3 LDG.E.U16 R16, desc[UR14][R10.64] ;  /* 0x0000000e0a103981 */ /* 0x0002e2000c1e1500 */
[----:B0-----:R-:W-:Y:S02]  /*58c0*/  IADD3 R6, P0, R84, R2, RZ ;  /* 0x0000000254067210 */ /* 0x001fe40007f1e0ff */
[----:B-1----:R-:W-:-:S03]  /*58d0*/  PRMT R10, RZ, 0x7610, R10 ;  /* 0x00007610ff0a7816 */ /* 0x002fc6000000000a */
        /* <DEDUP_REMOVED lines=44> */
[----:B------:R-:W-:-:S05]  /*5ba0*/  IMAD.X R7, R233, 0x1, R3, P0 ;  /* 0x00000001e9077824 */ /* 0x000fca00000e0603 */
[----:B------:R0:W3:Y:S01]  /*5bb0*/  @P1 LDG.E.U16 R49, desc[UR14][R6.64] ;  /* 0x0000000e06311981 */ /* 0x0000e2000c1e1500 */
[----:B------:R-:W-:Y:S02]  /*5bc0*/  PRMT R47, RZ, 0x7610, R47 ;  /* 0x00007610ff2f7816 */ /* 0x000fe4000000002f */
[----:B0-----:R-:W-:-:S05]  /*5bd0*/  IADD3 R6, P0, R86, R2, RZ ;  /* 0x0000000256067210 */ /* 0x001fca0007f1e0ff */
[----:B------:R-:W-:-:S05]  /*5be0*/  IMAD.X R7, R87, 0x1, R3, P0 ;  /* 0x0000000157077824 */ /* 0x000fca00000e0603 */
[----:B------:R0:W3:Y:S01]  /*5bf0*/  @P1 LDG.E.U16 R47, desc[UR14][R6.64] ;  /* 0x0000000e062f1981 */ /* 0x0000e2000c1e1500 */
[----:B------:R-:W-:Y:S02]  /*5c00*/  ISETP.GT.AND P1, PT, R0, 0x1e, PT ;  /* 0x0000001e0000780c */ /* 0x000fe40003f24270 */
[----:B------:R-:W-:Y:S02]  /*5c10*/  PRMT R41, RZ, 0x7610, R41 ;  /* 0x00007610ff297816 */ /* 0x000fe40000000029 */
[----:B0-----:R-:W-:-:S05]  /*5c20*/  IADD3 R6, P0, R84, R2, RZ ;  /* 0x0000000254067210 */ /* 0x001fca0007f1e0ff */
[----:B------:R-:W-:-:S05]  /*5c30*/  IMAD.X R7, R85, 0x1, R3, P0 ;  /* 0x0000000155077824 */ /* 0x000fca00000e0603 */
[----:B------:R2:W3:Y:S01]  /*5c40*/  @P1 LDG.E.U16 R41, desc[UR14][R6.64] ;  /* 0x0000000e06291981 */ /* 0x0004e2000c1e1500 */
[----:B------:R-:W-:Y:S01]  /*5c50*/  PRMT R39, RZ, 0x7610, R39 ;  /* 0x00007610ff277816 */ /* 0x000fe20000000027 */
[----:B------:R-:W0:Y:S01]  /*5c60*/  S2R R64, SR_TID.X ;  /* 0x0000000000407919 */ /* 0x000e220000002100 */
[----:B------:R-:W-:Y:S02]  /*5c70*/  PRMT R32, RZ, 0x7610, R32 ;  /* 0x00007610ff207816 */ /* 0x000fe40000000020 */
[----:B------:R-:W-:Y:S01]  /*5c80*/  PRMT R30, RZ, 0x7610, R30 ;  /* 0x00007610ff1e7816 */ /* 0x000fe2000000001e */
[----:B------:R1:W-:Y:S01]  /*5c90*/  STL.64 [R1+0x430], R2 ;  /* 0x0004300201007387 */ /* 0x0003e20000100a00 */
[----:B------:R-:W-:Y:S02]  /*5ca0*/  PRMT R29, RZ, 0x7610, R29 ;  /* 0x00007610ff1d7816 */ /* 0x000fe4000000001d */
[----:B------:R-:W-:Y:S02]  /*5cb0*/  PRMT R137, RZ, 0x7610, R137 ;  /* 0x00007610ff897816 */ /* 0x000fe40000000089 */
[----:B0-----:R-:W-:-:S04]  /*5cc0*/  LOP3.LUT R64, R64, 0x1f, RZ, 0xc0, !PT ;  /* 0x0000001f40407812 */ /* 0x001fc800078ec0ff */
[C---:B------:R-:W-:Y:S01]  /*5cd0*/  ISETP.GE.AND P2, PT, R64.reuse, R0, PT ;  /* 0x000000004000720c */ /* 0x040fe20003f46270 */
[----:B------:R-:W-:Y:S02]  /*5ce0*/  IMAD R70, R64, R70, RZ ;  /* 0x0000004640467224 */ /* 0x000fe400078e02ff */
[----:B------:R-:W-:Y:S02]  /*5cf0*/  IMAD.MOV.U32 R232, RZ, RZ, R223 ;  /* 0x000000ffffe87224 */ /* 0x000fe400078e00df */
[----:B------:R-:W-:Y:S01]  /*5d00*/  IMAD.MOV.U32 R233, RZ, RZ, R222 ;  /* 0x000000ffffe97224 */ /* 0x000fe200078e00de */
[----:B------:R-:W-:Y:S02]  /*5d10*/  LOP3.LUT R64, R4, 0x10, RZ, 0x3c, !PT ;  /* 0x0000001004407812 */ /* 0x000fe400078e3cff */
[----:B--2---:R-:W-:-:S05]  /*5d20*/  IADD3 R6, P0, R82, R2, RZ ;  /* 0x0000000252067210 */ /* 0x004fca0007f1e0ff */
[----:B------:R-:W-:-:S05]  /*5d30*/  IMAD.X R7, R83, 0x1, R3, P0 ;  /* 0x0000000153077824 */ /* 0x000fca00000e0603 */
[----:B------:R4:W2:Y:S01]  /*5d40*/  @P1 LDG.E.U16 R39, desc[UR14][R6.64] ;  /* 0x0000000e06271981 */ /* 0x0008a2000c1e1500 */
[----:B------:R-:W-:Y:S02]  /*5d50*/  ISETP.GT.AND P1, PT, R0, 0x1f, PT ;  /* 0x0000001f0000780c */ /* 0x000fe40003f24270 */
[----:B----4-:R-:W-:-:S05]  /*5d60*/  IADD3 R6, P0, R80, R2, RZ ;  /* 0x0000000250067210 */ /* 0x010fca0007f1e0ff */
[----:B------:R-:W-:-:S06]  /*5d70*/  IMAD.X R7, R81, 0x1, R3, P0 ;  /* 0x0000000151077824 */ /* 0x000fcc00000e0603 */
[----:B------:R3:W4:Y:S02]  /*5d80*/  @P1 LDG.E.U16 R32, desc[UR14][R6.64] ;  /* 0x0000000e06201981 */ /* 0x000724000c1e1500 */
[----:B---3--:R-:W-:-:S05]  /*5d90*/  IADD3 R6, P0, R78, R2, RZ ;  /* 0x000000024e067210 */ /* 0x008fca0007f1e0ff */
[----:B------:R-:W-:-:S05]  /*5da0*/  IMAD.X R7, R79, 0x1, R3, P0 ;  /* 0x000000014f077824 */ /* 0x000fca00000e0603 */
[----:B------:R0:W3:Y:S01]  /*5db0*/  @P1 LDG.E.U16 R30, desc[UR14][R6.64] ;  /* 0x0000000e061e1981 */ /* 0x0000e2000c1e1500 */
[----:B------:R-:W-:Y:S01]  /*5dc0*/  BAR.SYNC.DEFER_BLOCKING 0x0 ;  /* 0x0000000000007b1d */ /* 0x000fe20000010000 */
[----:B-1----:R-:W-:Y:S02]  /*5dd0*/  IMAD.MOV.U32 R2, RZ, RZ, R217 ;  /* 0x000000ffff027224 */ /* 0x002fe400078e00d9 */
[----:B------:R-:W-:Y:S02]  /*5de0*/  IMAD.MOV.U32 R3, RZ, RZ, R216 ;  /* 0x000000ffff037224 */ /* 0x000fe400078e00d8 */
[----:B0-----:R-:W-:-:S03]  /*5df0*/  IMAD.WIDE R6, R70, 0x2, R2 ;  /* 0x0000000246067825 */ /* 0x001fc600078e0202 */
[----:B------:R0:W-:Y:S02]  /*5e00*/  STL.64 [R1+0x120], R2 ;  /* 0x0001200201007387 */ /* 0x0001e40000100a00 */
[----:B0-----:R-:W-:Y:S02]  /*5e10*/  IMAD.MOV.U32 R2, RZ, RZ, R219 ;  /* 0x000000ffff027224 */ /* 0x001fe400078e00db */
[----:B------:R-:W-:Y:S01]  /*5e20*/  IMAD.MOV.U32 R3, RZ, RZ, R218 ;  /* 0x000000ffff037224 */ /* 0x000fe200078e00da */
[----:B------:R0:W3:Y:S04]  /*5e30*/  @!P2 LDG.E.U16 R29, desc[UR14][R6.64] ;  /* 0x0000000e061da981 */ /* 0x0000e8000c1e1500 */
[----:B------:R1:W-:Y:S01]  /*5e40*/  STL.64 [R1+0x118], R2 ;  /* 0x0001180201007387 */ /* 0x0003e20000100a00 */
[----:B0-----:R-:W-:-:S05]  /*5e50*/  IMAD.WIDE R6, R70, 0x2, R2 ;  /* 0x0000000246067825 */ /* 0x001fca00078e0202 */
[----:B------:R0:W3:Y:S01]  /*5e60*/  @!P2 LDG.E.U16 R137, desc[UR14][R6.64] ;  /* 0x0000000e0689a981 */ /* 0x0000e2000c1e1500 */
[----:B-1----:R-:W-:Y:S02]  /*5e70*/  IMAD.MOV.U32 R2, RZ, RZ, R221 ;  /* 0x000000ffff027224 */ /* 0x002fe400078e00dd */
[----:B------:R-:W-:-:S05]  /*5e80*/  IMAD.MOV.U32 R3, RZ, RZ, R220 ;  /* 0x000000ffff037224 */ /* 0x000fca00078e00dc */
[----:B------:R1:W-:Y:S04]  /*5e90*/  STL.64 [R1+0x100], R2 ;  /* 0x0001000201007387 */ /* 0x0003e80000100a00 */
[----:B------:R-:W2:Y:S04]  /*5ea0*/  LDL.LU R87, [R1+0x128] ;  /* 0x0001280001577983 */ /* 0x000ea80000300800 */
[----:B------:R-:W4:Y:S01]  /*5eb0*/  LDL.LU R86, [R1+0x12c] ;  /* 0x00012c0001567983 */ /* 0x000f220000300800 */
[----:B0-----:R-:W-:-:S03]  /*5ec0*/  IMAD.WIDE R6, R70, 0x2, R2 ;  /* 0x0000000246067825 */ /* 0x001fc600078e0202 */
[----:B------:R-:W3:Y:S01]  /*5ed0*/  LDL.LU R85, [R1+0x130] ;  /* 0x0001300001557983 */ /* 0x000ee20000300800 */
[----:B-1----:R-:W-:-:S03]  /*5ee0*/  IMAD.MOV.U32 R2, RZ, RZ, R225 ;  /* 0x000000ffff027224 */ /* 0x002fc600078e00e1 */
[----:B------:R-:W3:Y:S01]  /*5ef0*/  LDL.LU R84, [R1+0x134] ;  /* 0x0001340001547983 */ /* 0x000ee20000300800 */
[----:B------:R-:W-:-:S03]  /*5f00*/  IMAD.MOV.U32 R3, RZ, RZ, R224 ;  /* 0x000000ffff037224 */ /* 0x000fc600078e00e0 */
[----:B------:R-:W3:Y:S04]  /*5f10*/  LDL.LU R83, [R1+0x138] ;  /* 0x0001380001537983 */ /* 0x000ee80000300800 */
[----:B------:R-:W3:Y:S04]  /*5f20*/  LDL.LU R82, [R1+0x13c] ;  /* 0x00013c0001527983 */ /* 0x000ee80000300800 */
[----:B------:R-:W3:Y:S04]  /*5f30*/  LDL.LU R81, [R1+0x140] ;  /* 0x0001400001517983 */ /* 0x000ee80000300800 */
[----:B------:R-:W3:Y:S04]  /*5f40*/  LDL.LU R80, [R1+0x39c] ;  /* 0x00039c0001507983 */ /* 0x000ee80000300800 */
[----:B------:R-:W3:Y:S04]  /*5f50*/  LDL.LU R79, [R1+0x3a0] ;  /* 0x0003a000014f7983 */ /* 0x000ee80000300800 */
[----:B------:R-:W3:Y:S04]  /*5f60*/  LDL.LU R78, [R1+0x3a4] ;  /* 0x0003a400014e7983 */ /* 0x000ee80000300800 */
[----:B------:R-:W-:Y:S04]  /*5f70*/  STL.64 [R1+0x438], R232 ;  /* 0x000438e801007387 */ /* 0x000fe80000100a00 */
[----:B------:R-:W-:Y:S04]  /*5f80*/  STL.64 [R1+0x440], R2 ;  /* 0x0004400201007387 */ /* 0x000fe80000100a00 */
[----:B------:R0:W-:Y:S04]  /*5f90*/  STS.U16 [R4+UR12], R18 ;  /* 0x0000001204007988 */ /* 0x0001e8000800040c */
[----:B------:R1:W-:Y:S04]  /*5fa0*/  STS.U16 [R4+UR12+0x2800], R12 ;  /* 0x0028000c04007988 */ /* 0x0003e8000800040c */
[----:B0-----:R-:W2:Y:S04]  /*5fb0*/  LDL.LU R18, [R1+0x3a8] ;  /* 0x0003a80001127983 */ /* 0x001ea80000300800 */
[----:B-1----:R-:W4:Y:S04]  /*5fc0*/  LDL.LU R12, [R1+0x3ac] ;  /* 0x0003ac00010c7983 */ /* 0x002f280000300800 */
[----:B------:R-:W-:Y:S04]  /*5fd0*/  STS.U16 [R4+UR12+0x2000], R19 ;  /* 0x0020001304007988 */ /* 0x000fe8000800040c */
[----:B------:R-:W-:Y:S04]  /*5fe0*/  STS.U16 [R4+UR12+0x400], R14 ;  /* 0x0004000e04007988 */ /* 0x000fe8000800040c */
[----:B------:R-:W-:Y:S04]  /*5ff0*/  STS.U16 [R4+UR12+0x2400], R15 ;  /* 0x0024000f04007988 */ /* 0x000fe8000800040c */
[----:B------:R-:W-:Y:S04]  /*6000*/  STS.U16 [R4+UR12+0x800], R13 ;  /* 0x0008000d04007988 */ /* 0x000fe8000800040c */
[----:B------:R-:W-:Y:S04]  /*6010*/  STS.U16 [R4+UR12+0xc00], R8 ;  /* 0x000c000804007988 */ /* 0x000fe8000800040c */
[----:B------:R0:W-:Y:S04]  /*6020*/  STS.U16 [R4+UR12+0x2c00], R9 ;  /* 0x002c000904007988 */ /* 0x0001e8000800040c */
[----:B------:R-:W-:Y:S04]  /*6030*/  STS.U16 [R64+UR12+0x80], R22 ;  /* 0x0000801640007988 */ /* 0x000fe8000800040c */
[----:B------:R-:W-:Y:S04]  /*6040*/  STS.U16 [R64+UR12+0x2080], R23 ;  /* 0x0020801740007988 */ /* 0x000fe8000800040c */
[----:B0-----:R-:W3:Y:S04]  /*6050*/  LDL.LU R9, [R1+0x3b0] ;  /* 0x0003b00001097983 */ /* 0x001ee80000300800 */
[----:B------:R-:W-:Y:S04]  /*6060*/  STS.U16 [R64+UR12+0x480], R20 ;  /* 0x0004801440007988 */ /* 0x000fe8000800040c */
[----:B------:R-:W2:Y:S04]  /*6070*/  LDL.LU R8, [R1+0x3b4] ;  /* 0x0003b40001087983 */ /* 0x000ea80000300800 */
[----:B------:R-:W-:Y:S04]  /*6080*/  STS.U16 [R64+UR12+0x2480], R21 ;  /* 0x0024801540007988 */ /* 0x000fe8000800040c */
[----:B------:R0:W-:Y:S04]  /*6090*/  STS.U16 [R64+UR12+0x880], R16 ;  /* 0x0008801040007988 */ /* 0x0001e8000800040c */
[----:B0-----:R-:W2:Y:S04]  /*60a0*/  LDL.LU R16, [R1+0x3b8] ;  /* 0x0003b80001107983 */ /* 0x001ea80000300800 */
[----:B------:R-:W2:Y:S04]  /*60b0*/  LDL.LU R15, [R1+0x3bc] ;  /* 0x0003bc00010f7983 */ /* 0x000ea80000300800 */
[----:B------:R-:W2:Y:S04]  /*60c0*/  LDL.LU R14, [R1+0x3c0] ;  /* 0x0003c000010e7983 */ /* 0x000ea80000300800 */
[----:B------:R-:W2:Y:S04]  /*60d0*/  LDL.LU R13, [R1+0x3c4] ;  /* 0x0003c400010d7983 */ /* 0x000ea80000300800 */
[----:B------:R-:W-:Y:S04]  /*60e0*/  STS.U16 [R64+UR12+0x2880], R17 ;  /* 0x0028801140007988 */ /* 0x000fe8000800040c */
[----:B------:R0:W-:Y:S04]  /*60f0*/  STS.U16 [R64+UR12+0xc80], R10 ;  /* 0x000c800a40007988 */ /* 0x0001e8000800040c */
[----:B------:R1:W-:Y:S01]  /*6100*/  STS.U16 [R64+UR12+0x2c80], R11 ;  /* 0x002c800b40007988 */ /* 0x0003e2000800040c */
[----:B----4-:R-:W-:-:S03]  /*6110*/  IMAD.MOV.U32 R218, RZ, RZ, R12 ;  /* 0x000000ffffda7224 */ /* 0x010fc600078e000c */
[----:B------:R-:W4:Y:S04]  /*6120*/  LDL.LU R12, [R1+0x3cc] ;  /* 0x0003cc00010c7983 */ /* 0x000f280000300800 */
[----:B0-----:R-:W4:Y:S01]  /*6130*/  LDL.LU R10, [R1+0x3d0] ;  /* 0x0003d000010a7983 */ /* 0x001f220000300800 */
[----:B---3--:R-:W-:-:S03]  /*6140*/  IMAD.MOV.U32 R217, RZ, RZ, R9 ;  /* 0x000000ffffd97224 */ /* 0x008fc600078e0009 */
[----:B------:R-:W3:Y:S01]  /*6150*/  LDL.LU R9, [R1+0x3d4] ;  /* 0x0003d40001097983 */ /* 0x000ee20000300800 */
[----:B--2---:R-:W-:-:S03]  /*6160*/  IMAD.MOV.U32 R216, RZ, RZ, R8 ;  /* 0x000000ffffd87224 */ /* 0x004fc600078e0008 */
[----:B------:R-:W2:Y:S01]  /*6170*/  LDL.LU R8, [R1+0x3d8] ;  /* 0x0003d80001087983 */ /* 0x000ea20000300800 */
[----:B------:R-:W-:-:S03]  /*6180*/  IMAD.MOV.U32 R21, RZ, RZ, R14 ;  /* 0x000000ffff157224 */ /* 0x000fc600078e000e */
[----:B------:R-:W2:Y:S04]  /*6190*/  LDL.LU R14, [R1+0x3dc] ;  /* 0x0003dc00010e7983 */ /* 0x000ea80000300800 */
[----:B-1----:R-:W2:Y:S01]  /*61a0*/  LDL.LU R11, [R1+0x3e0] ;  /* 0x0003e000010b7983 */ /* 0x002ea20000300800 */
[----:B------:R-:W-:Y:S01]  /*61b0*/  PRMT R28, RZ, 0x7610, R28 ;  /* 0x00007610ff1c7816 */ /* 0x000fe2000000001c */
[----:B------:R-:W-:Y:S02]  /*61c0*/  IMAD.MOV.U32 R20, RZ, RZ, R13 ;  /* 0x000000ffff147224 */ /* 0x000fe400078e000d */
[----:B------:R-:W2:Y:S01]  /*61d0*/  LDL.LU R13, [R1+0x3e8] ;  /* 0x0003e800010d7983 */ /* 0x000ea20000300800 */
[----:B------:R-:W-:Y:S01]  /*61e0*/  PRMT R138, RZ, 0x7610, R138 ;  /* 0x00007610ff8a7816 */ /* 0x000fe2000000008a */
[----:B------:R-:W-:-:S02]  /*61f0*/  IMAD.MOV.U32 R23, RZ, RZ, R16 ;  /* 0x000000ffff177224 */ /* 0x000fc400078e0010 */
[----:B------:R0:W2:Y:S01]  /*6200*/  @!P2 LDG.E.U16 R28, desc[UR14][R6.64] ;  /* 0x0000000e061ca981 */ /* 0x0000a2000c1e1500 */
[----:B------:R-:W-:Y:S01]  /*6210*/  PRMT R27, RZ, 0x7610, R27 ;  /* 0x00007610ff1b7816 */ /* 0x000fe2000000001b */
[----:B------:R-:W-:Y:S02]  /*6220*/  IMAD.MOV.U32 R219, RZ, RZ, R18 ;  /* 0x000000ffffdb7224 */ /* 0x000fe400078e0012 */
[----:B------:R-:W-:Y:S02]  /*6230*/  IMAD.MOV.U32 R22, RZ, RZ, R15 ;  /* 0x000000ffff167224 */ /* 0x000fe400078e000f */
[----:B0-----:R-:W-:-:S05]  /*6240*/  IMAD.WIDE R6, R70, 0x2, R232 ;  /* 0x0000000246067825 */ /* 0x001fca00078e02e8 */
[----:B------:R0:W2:Y:S01]  /*6250*/  @!P2 LDG.E.U16 R138, desc[UR14][R6.64] ;  /* 0x0000000e068aa981 */ /* 0x0000a2000c1e1500 */
[----:B------:R-:W-:Y:S02]  /*6260*/  PRMT R139, RZ, 0x7610, R139 ;  /* 0x00007610ff8b7816 */ /* 0x000fe4000000008b */
[----:B------:R-:W-:Y:S02]  /*6270*/  LOP3.LUT R249, R249, R248, RZ, 0x3c, !PT ;  /* 0x000000f8f9f97212 */ /* 0x000fe400078e3cff */
[----:B------:R-:W-:Y:S01]  /*6280*/  LOP3.LUT R64, R4, 0x20, RZ, 0x3c, !PT ;  /* 0x0000002004407812 */ /* 0x000fe200078e3cff */
[----:B0-----:R-:W-:-:S04]  /*6290*/  IMAD.WIDE R6, R70, 0x2, R2 ;  /* 0x0000000246067825 */ /* 0x001fc800078e0202 */
[----:B------:R-:W-:Y:S01]  /*62a0*/  IMAD.MOV.U32 R2, RZ, RZ, R227 ;  /* 0x000000ffff027224 */ /* 0x000fe200078e00e3 */
[----:B------:R0:W2:Y:S01]  /*62b0*/  @!P2 LDG.E.U16 R27, desc[UR14][R6.64] ;  /* 0x0000000e061ba981 */ /* 0x0000a2000c1e1500 */
[----:B------:R-:W-:Y:S01]  /*62c0*/  IMAD.MOV.U32 R3, RZ, RZ, R226 ;  /* 0x000000ffff037224 */ /* 0x000fe200078e00e2 */
[----:B------:R-:W-:Y:S01]  /*62d0*/  LOP3.LUT R248, R249, R248, RZ, 0x3c, !PT ;  /* 0x000000f8f9f87212 */ /* 0x000fe200078e3cff */
[----:B------:R-:W-:Y:S02]  /*62e0*/  IMAD.MOV.U32 R232, RZ, RZ, R229 ;  /* 0x000000ffffe87224 */ /* 0x000fe400078e00e5 */
[----:B------:R-:W-:Y:S01]  /*62f0*/  IMAD.MOV.U32 R233, RZ, RZ, R228 ;  /* 0x000000ffffe97224 */ /* 0x000fe200078e00e4 */
[----:B------:R-:W-:Y:S01]  /*6300*/  STS.U16 [R64+UR12+0x100], R77 ;  /* 0x0001004d40007988 */ /* 0x000fe2000800040c */
[----:B0-----:R-:W-:Y:S01]  /*6310*/  IMAD.WIDE R6, R70, 0x2, R2 ;  /* 0x0000000246067825 */ /* 0x001fe200078e0202 */
[----:B------:R-:W-:Y:S02]  /*6320*/  PRMT R26, RZ, 0x7610, R26 ;  /* 0x00007610ff1a7816 */ /* 0x000fe4000000001a */
[----:B------:R-:W-:Y:S01]  /*6330*/  STS.U16 [R64+UR12+0x2100], R76 ;  /* 0x0021004c40007988 */ /* 0x000fe2000800040c */
[----:B------:R-:W-:-:S03]  /*6340*/  LOP3.LUT R247, R247, R246, RZ, 0x3c, !PT ;  /* 0x000000f6f7f77212 */ /* 0x000fc600078e3cff */
[----:B------:R0:W2:Y:S01]  /*6350*/  @!P2 LDG.E.U16 R139, desc[UR14][R6.64] ;  /* 0x0000000e068ba981 */ /* 0x0000a2000c1e1500 */
[----:B------:R-:W-:-:S03]  /*6360*/  LOP3.LUT R249, R249, R248, RZ, 0x3c, !PT ;  /* 0x000000f8f9f97212 */ /* 0x000fc600078e3cff */
[----:B------:R-:W-:Y:S01]  /*6370*/  STS.U16 [R64+UR12+0x500], R75 ;  /* 0x0005004b40007988 */ /* 0x000fe2000800040c */
[----:B------:R-:W-:-:S03]  /*6380*/  LOP3.LUT R246, R247, R246, RZ, 0x3c, !PT ;  /* 0x000000f6f7f67212 */ /* 0x000fc600078e3cff */
[----:B------:R1:W-:Y:S01]  /*6390*/  STS.U16 [R64+UR12+0x2500], R72 ;  /* 0x0025004840007988 */ /* 0x0003e2000800040c */
[----:B0-----:R-:W-:-:S03]  /*63a0*/  IMAD.WIDE R6, R70, 0x2, R232 ;  /* 0x0000000246067825 */ /* 0x001fc600078e02e8 */
[----:B------:R0:W-:Y:S01]  /*63b0*/  STS.U16 [R64+UR12+0x900], R71 ;  /* 0x0009004740007988 */ /* 0x0001e2000800040c */
[----:B------:R-:W-:Y:S02]  /*63c0*/  PRMT R140, RZ, 0x7610, R140 ;  /* 0x00007610ff8c7816 */ /* 0x000fe4000000008c */
[----:B------:R-:W-:Y:S01]  /*63d0*/  LOP3.LUT R245, R245, R244, RZ, 0x3c, !PT ;  /* 0x000000f4f5f57212 */ /* 0x000fe200078e3cff */
[----:B------:R1:W2:Y:S01]  /*63e0*/  @!P2 LDG.E.U16 R26, desc[UR14][R6.64] ;  /* 0x0000000e061aa981 */ /* 0x0002a2000c1e1500 */
[----:B------:R-:W-:Y:S02]  /*63f0*/  LOP3.LUT R247, R247, R246, RZ, 0x3c, !PT ;  /* 0x000000f6f7f77212 */ /* 0x000fe400078e3cff */
[----:B------:R-:W-:Y:S02]  /*6400*/  LOP3.LUT R244, R245, R244, RZ, 0x3c, !PT ;  /* 0x000000f4f5f47212 */ /* 0x000fe400078e3cff */
[----:B------:R-:W-:Y:S01]  /*6410*/  PRMT R25, RZ, 0x7610, R25 ;  /* 0x00007610ff197816 */ /* 0x000fe20000000019 */
[----:B-1----:R-:W-:Y:S01]  /*6420*/  IMAD.WIDE R6, R70, 0x2, R248 ;  /* 0x0000000246067825 */ /* 0x002fe200078e02f8 */
[----:B------:R-:W-:-:S02]  /*6430*/  LOP3.LUT R243, R243, R242, RZ, 0x3c, !PT ;  /* 0x000000f2f3f37212 */ /* 0x000fc400078e3cff */
[----:B------:R-:W-:Y:S02]  /*6440*/  LOP3.LUT R245, R245, R244, RZ, 0x3c, !PT ;  /* 0x000000f4f5f57212 */ /* 0x000fe400078e3cff */
[----:B------:R1:W2:Y:S01]  /*6450*/  @!P2 LDG.E.U16 R140, desc[UR14][R6.64] ;  /* 0x0000000e068ca981 */ /* 0x0002a2000c1e1500 */
[C---:B------:R-:W-:Y:S02]  /*6460*/  LOP3.LUT R242, R243.reuse, R242, RZ, 0x3c, !PT ;  /* 0x000000f2f3f27212 */ /* 0x040fe400078e3cff */
[----:B------:R-:W-:Y:S01]  /*6470*/  PRMT R141, RZ, 0x7610, R141 ;  /* 0x00007610ff8d7816 */ /* 0x000fe2000000008d */
[----:B-1----:R-:W-:Y:S01]  /*6480*/  IMAD.WIDE R6, R70, 0x2, R246 ;  /* 0x0000000246067825 */ /* 0x002fe200078e02f6 */
[----:B------:R-:W-:-:S04]  /*6490*/  LOP3.LUT R243, R243, R242, RZ, 0x3c, !PT ;  /* 0x000000f2f3f37212 */ /* 0x000fc800078e3cff */
[----:B------:R1:W2:Y:S01]  /*64a0*/  @!P2 LDG.E.U16 R25, desc[UR14][R6.64] ;  /* 0x0000000e0619a981 */ /* 0x0002a2000c1e1500 */
[----:B------:R-:W-:Y:S01]  /*64b0*/  PRMT R24, RZ, 0x7610, R24 ;  /* 0x00007610ff187816 */ /* 0x000fe20000000018 */
[----:B-1----:R-:W-:-:S05]  /*64c0*/  IMAD.WIDE R6, R70, 0x2, R244 ;  /* 0x0000000246067825 */ /* 0x002fca00078e02f4 */
[----:B------:R1:W2:Y:S02]  /*64d0*/  @!P2 LDG.E.U16 R141, desc[UR14][R6.64] ;  /* 0x0000000e068da981 */ /* 0x0002a4000c1e1500 */
[----:B-1----:R-:W-:-:S05]  /*64e0*/  IMAD.WIDE R6, R70, 0x2, R242 ;  /* 0x0000000246067825 */ /* 0x002fca00078e02f2 */
[----:B------:R1:W2:Y:S01]  /*64f0*/  @!P2 LDG.E.U16 R24, desc[UR14][R6.64] ;  /* 0x0000000e0618a981 */ /* 0x0002a2000c1e1500 */
[----:B----4-:R-:W-:-:S03]  /*6500*/  IMAD.MOV.U32 R19, RZ, RZ, R12 ;  /* 0x000000ffff137224 */ /* 0x010fc600078e000c */
[----:B------:R-:W4:Y:S01]  /*6510*/  LDL.LU R12, [R1+0x3ec] ;  /* 0x0003ec00010c7983 */ /* 0x000f220000300800 */
[----:B------:R-:W-:Y:S02]  /*6520*/  IMAD.MOV.U32 R18, RZ, RZ, R10 ;  /* 0x000000ffff127224 */ /* 0x000fe400078e000a */
[----:B---3--:R-:W-:Y:S02]  /*6530*/  IMAD.MOV.U32 R17, RZ, RZ, R9 ;  /* 0x000000ffff117224 */ /* 0x008fe400078e0009 */
[----:B------:R-:W3:Y:S01]  /*6540*/  LDL.LU R9, [R1+0x3f0] ;  /* 0x0003f00001097983 */ /* 0x000ee20000300800 */
[----:B--2---:R-:W-:-:S03]  /*6550*/  IMAD.MOV.U32 R16, RZ, RZ, R8 ;  /* 0x000000ffff107224 */ /* 0x004fc600078e0008 */
[----:B------:R-:W3:Y:S04]  /*6560*/  LDL.LU R8, [R1+0x3f4] ;  /* 0x0003f40001087983 */ /* 0x000ee80000300800 */
[----:B------:R-:W2:Y:S01]  /*6570*/  LDL.LU R10, [R1+0x3fc] ;  /* 0x0003fc00010a7983 */ /* 0x000ea20000300800 */
[----:B------:R-:W-:Y:S02]  /*6580*/  IMAD.MOV.U32 R15, RZ, RZ, R14 ;  /* 0x000000ffff0f7224 */ /* 0x000fe400078e000e */
[----:B------:R-:W-:Y:S02]  /*6590*/  IMAD.MOV.U32 R14, RZ, RZ, R11 ;  /* 0x000000ffff0e7224 */ /* 0x000fe400078e000b */
[----:B------:R-:W2:Y:S04]  /*65a0*/  LDL.LU R11, [R1+0x3f8] ;  /* 0x0003f800010b7983 */ /* 0x000ea80000300800 */
[----:B------:R-:W2:Y:S04]  /*65b0*/  LDL.LU R72, [R1+0x400] ;  /* 0x0004000001487983 */ /* 0x000ea80000300800 */
[----:B0-----:R-:W2:Y:S01]  /*65c0*/  LDL.LU R71, [R1+0x404] ;  /* 0x0004040001477983 */ /* 0x001ea20000300800 */
[----:B------:R-:W-:-:S02]  /*65d0*/  LOP3.LUT R241, R241, R240, RZ, 0x3c, !PT ;  /* 0x000000f0f1f17212 */ /* 0x000fc400078e3cff */
[----:B------:R-:W-:Y:S02]  /*65e0*/  LOP3.LUT R239, R239, R238, RZ, 0x3c, !PT ;  /* 0x000000eeefef7212 */ /* 0x000fe400078e3cff */
[----:B------:R-:W-:Y:S02]  /*65f0*/  LOP3.LUT R240, R241, R240, RZ, 0x3c, !PT ;  /* 0x000000f0f1f07212 */ /* 0x000fe400078e3cff */
[----:B------:R-:W-:Y:S02]  /*6600*/  LOP3.LUT R238, R239, R238, RZ, 0x3c, !PT ;  /* 0x000000eeefee7212 */ /* 0x000fe400078e3cff */
[----:B------:R-:W-:Y:S02]  /*6610*/  LOP3.LUT R241, R241, R240, RZ, 0x3c, !PT ;  /* 0x000000f0f1f17212 */ /* 0x000fe400078e3cff */
[----:B------:R-:W-:Y:S02]  /*6620*/  PRMT R142, RZ, 0x7610, R142 ;  /* 0x00007610ff8e7816 */ /* 0x000fe4000000008e */
[----:B------:R-:W-:Y:S01]  /*6630*/  LOP3.LUT R237, R237, R236, RZ, 0x3c, !PT ;  /* 0x000000eceded7212 */ /* 0x000fe200078e3cff */
[----:B-1----:R-:W-:Y:S01]  /*6640*/  IMAD.WIDE R6, R70, 0x2, R240 ;  /* 0x0000000246067825 */ /* 0x002fe200078e02f0 */
[----:B------:R-:W-:-:S02]  /*6650*/  LOP3.LUT R239, R239, R238, RZ, 0x3c, !PT ;  /* 0x000000eeefef7212 */ /* 0x000fc400078e3cff */
[----:B------:R-:W-:Y:S02]  /*6660*/  LOP3.LUT R236, R237, R236, RZ, 0x3c, !PT ;  /* 0x000000ecedec7212 */ /* 0x000fe400078e3cff */
[----:B------:R0:W2:Y:S01]  /*6670*/  @!P2 LDG.E.U16 R142, desc[UR14][R6.64] ;  /* 0x0000000e068ea981 */ /* 0x0000a2000c1e1500 */
[----:B------:R-:W-:Y:S02]  /*6680*/  PRMT R129, RZ, 0x7610, R129 ;  /* 0x00007610ff817816 */ /* 0x000fe40000000081 */
[----:B------:R-:W-:Y:S02]  /*6690*/  LOP3.LUT R235, R235, R234, RZ, 0x3c, !PT ;  /* 0x000000eaebeb7212 */ /* 0x000fe400078e3cff */
[----:B------:R-:W-:Y:S02]  /*66a0*/  LOP3.LUT R237, R237, R236, RZ, 0x3c, !PT ;  /* 0x000000eceded7212 */ /* 0x000fe400078e3cff */
[----:B------:R-:W-:Y:S01]  /*66b0*/  LOP3.LUT R234, R235, R234, RZ, 0x3c, !PT ;  /* 0x000000eaebea7212 */ /* 0x000fe200078e3cff */
[----:B0-----:R-:W-:Y:S01]  /*66c0*/  IMAD.WIDE R6, R70, 0x2, R238 ;  /* 0x0000000246067825 */ /* 0x001fe200078e02ee */
[----:B------:R-:W-:-:S02]  /*66d0*/  PRMT R143, RZ, 0x7610, R143 ;  /* 0x00007610ff8f7816 */ /* 0x000fc4000000008f */
[----:B------:R-:W-:Y:S02]  /*66e0*/  LOP3.LUT R231, R231, R230, RZ, 0x3c, !PT ;  /* 0x000000e6e7e77212 */ /* 0x000fe400078e3cff */
[----:B------:R0:W2:Y:S01]  /*66f0*/  @!P2 LDG.E.U16 R129, desc[UR14][R6.64] ;  /* 0x0000000e0681a981 */ /* 0x0000a2000c1e1500 */
[----:B------:R-:W-:Y:S02]  /*6700*/  LOP3.LUT R235, R235, R234, RZ, 0x3c, !PT ;  /* 0x000000eaebeb7212 */ /* 0x000fe400078e3cff */
[C---:B------:R-:W-:Y:S02]  /*6710*/  LOP3.LUT R230, R231.reuse, R230, RZ, 0x3c, !PT ;  /* 0x000000e6e7e67212 */ /* 0x040fe400078e3cff */
[----:B------:R-:W-:Y:S01]  /*6720*/  PRMT R130, RZ, 0x7610, R130 ;  /* 0x00007610ff827816 */ /* 0x000fe20000000082 */
[----:B0-----:R-:W-:Y:S01]  /*6730*/  IMAD.WIDE R6, R70, 0x2, R236 ;  /* 0x0000000246067825 */ /* 0x001fe200078e02ec */
[----:B------:R-:W-:-:S04]  /*6740*/  LOP3.LUT R231, R231, R230, RZ, 0x3c, !PT ;  /* 0x000000e6e7e77212 */ /* 0x000fc800078e3cff */
[----:B------:R0:W2:Y:S01]  /*6750*/  @!P2 LDG.E.U16 R143, desc[UR14][R6.64] ;  /* 0x0000000e068fa981 */ /* 0x0000a2000c1e1500 */
[----:B------:R-:W-:Y:S01]  /*6760*/  PRMT R144, RZ, 0x7610, R144 ;  /* 0x00007610ff907816 */ /* 0x000fe20000000090 */
[----:B------:R-:W-:Y:S02]  /*6770*/  IMAD.MOV.U32 R228, RZ, RZ, R86 ;  /* 0x000000ffffe47224 */ /* 0x000fe400078e0056 */
[----:B0-----:R-:W-:-:S05]  /*6780*/  IMAD.WIDE R6, R70, 0x2, R234 ;  /* 0x0000000246067825 */ /* 0x001fca00078e02ea */
[----:B------:R0:W2:Y:S01]  /*6790*/  @!P2 LDG.E.U16 R130, desc[UR14][R6.64] ;  /* 0x0000000e0682a981 */ /* 0x0000a2000c1e1500 */
[----:B------:R-:W-:Y:S01]  /*67a0*/  IMAD.MOV.U32 R229, RZ, RZ, R87 ;  /* 0x000000ffffe57224 */ /* 0x000fe200078e0057 */
[----:B------:R-:W-:Y:S01]  /*67b0*/  PRMT R131, RZ, 0x7610, R131 ;  /* 0x00007610ff837816 */ /* 0x000fe20000000083 */
[----:B0-----:R-:W-:-:S05]  /*67c0*/  IMAD.WIDE R6, R70, 0x2, R230 ;  /* 0x0000000246067825 */ /* 0x001fca00078e02e6 */
[----:B------:R0:W2:Y:S01]  /*67d0*/  @!P2 LDG.E.U16 R144, desc[UR14][R6.64] ;  /* 0x0000000e0690a981 */ /* 0x0000a2000c1e1500 */
[----:B------:R-:W-:Y:S02]  /*67e0*/  IMAD.MOV.U32 R226, RZ, RZ, R84 ;  /* 0x000000ffffe27224 */ /* 0x000fe400078e0054 */
        /* <DEDUP_REMOVED lines=37> */
[----:B------:R-:W-:-:S03]  /*6a40*/  PRMT R150, RZ, 0x7610, R150 ;  /* 0x00007610ff967816 */ /* 0x000fc60000000096 */
[----:B------:R-:W-:Y:S01]  /*6a50*/  STS.U16 [R64+UR12+0x2900], R74 ;  /* 0x0029004a40007988 */ /* 0x000fe2000800040c */
[----:B0-----:R-:W-:-:S03]  /*6a60*/  IMAD.WIDE R6, R70, 0x2, R16 ;  /* 0x0000000246067825 */ /* 0x001fc600078e0210 */
[----:B------:R-:W-:Y:S04]  /*6a70*/  STS.U16 [R64+UR12+0xd00], R251 ;  /* 0x000d00fb40007988 */ /* 0x000fe8000800040c */
[----:B------:R0:W2:Y:S01]  /*6a80*/  @!P2 LDG.E.U16 R135, desc[UR14][R6.64] ;  /* 0x0000000e0687a981 */ /* 0x0000a2000c1e1500 */
[----:B------:R-:W-:-:S03]  /*6a90*/  PRMT R136, RZ, 0x7610, R136 ;  /* 0x00007610ff887816 */ /* 0x000fc60000000088 */
[----:B------:R1:W-:Y:S01]  /*6aa0*/  STS.U16 [R64+UR12+0x2d00], R252 ;  /* 0x002d00fc40007988 */ /* 0x0003e2000800040c */
[----:B0-----:R-:W-:Y:S01]  /*6ab0*/  IMAD.WIDE R6, R70, 0x2, R14 ;  /* 0x0000000246067825 */ /* 0x001fe200078e020e */
[----:B-1----:R-:W-:-:S04]  /*6ac0*/  LOP3.LUT R64, R4, 0x30, RZ, 0x3c, !PT ;  /* 0x0000003004407812 */ /* 0x002fc800078e3cff */
[----:B------:R4:W2:Y:S01]  /*6ad0*/  @!P2 LDG.E.U16 R150, desc[UR14][R6.64] ;  /* 0x0000000e0696a981 */ /* 0x0008a2000c1e1500 */
[----:B------:R-:W-:-:S03]  /*6ae0*/  PRMT R151, RZ, 0x7610, R151 ;  /* 0x00007610ff977816 */ /* 0x000fc60000000097 */
[----:B------:R-:W-:Y:S01]  /*6af0*/  STS.U16 [R64+UR12+0x180], R73 ;  /* 0x0001804940007988 */ /* 0x000fe2000800040c */
[----:B----4-:R-:W-:-:S03]  /*6b00*/  IMAD.WIDE R6, R70, 0x2, R12 ;  /* 0x0000000246067825 */ /* 0x010fc600078e020c */
[----:B------:R-:W-:Y:S04]  /*6b10*/  STS.U16 [R64+UR12+0x2180], R69 ;  /* 0x0021804540007988 */ /* 0x000fe8000800040c */
[----:B------:R-:W-:Y:S04]  /*6b20*/  STS.U16 [R64+UR12+0x580], R68 ;  /* 0x0005804440007988 */ /* 0x000fe8000800040c */
[----:B------:R3:W4:Y:S04]  /*6b30*/  @!P2 LDG.E.U16 R136, desc[UR14][R6.64] ;  /* 0x0000000e0688a981 */ /* 0x000728000c1e1500 */
[----:B------:R-:W-:Y:S04]  /*6b40*/  STS.U16 [R64+UR12+0x2580], R67 ;  /* 0x0025804340007988 */ /* 0x000fe8000800040c */
[----:B------:R0:W-:Y:S01]  /*6b50*/  STS.U16 [R64+UR12+0x980], R56 ;  /* 0x0009803840007988 */ /* 0x0001e2000800040c */
[----:B---3--:R-:W-:-:S03]  /*6b60*/  IMAD.WIDE R6, R70, 0x2, R8 ;  /* 0x0000000246067825 */ /* 0x008fc600078e0208 */
[----:B------:R-:W-:Y:S01]  /*6b70*/  STS.U16 [R64+UR12+0x2980], R66 ;  /* 0x0029804240007988 */ /* 0x000fe2000800040c */
[----:B------:R-:W-:Y:S02]  /*6b80*/  PRMT R252, RZ, 0x7610, R252 ;  /* 0x00007610fffc7816 */ /* 0x000fe400000000fc */
[----:B0-----:R-:W-:Y:S01]  /*6b90*/  LOP3.LUT R56, R4, 0x40, RZ, 0x3c, !PT ;  /* 0x0000004004387812 */ /* 0x001fe200078e3cff */
[----:B------:R-:W-:Y:S04]  /*6ba0*/  STS.U16 [R64+UR12+0xd80], R65 ;  /* 0x000d804140007988 */ /* 0x000fe8000800040c */
[----:B------:R2:W3:Y:S04]  /*6bb0*/  @!P2 LDG.E.U16 R151, desc[UR14][R6.64] ;  /* 0x0000000e0697a981 */ /* 0x0004e8000c1e1500 */
[----:B------:R-:W-:Y:S04]  /*6bc0*/  STS.U16 [R64+UR12+0x2d80], R63 ;  /* 0x002d803f40007988 */ /* 0x000fe8000800040c */
[----:B------:R-:W-:Y:S01]  /*6bd0*/  STS.U16 [R56+UR12+0x200], R62 ;  /* 0x0002003e38007988 */ /* 0x000fe2000800040c */
[----:B--2---:R-:W-:-:S03]  /*6be0*/  IMAD.WIDE R6, R70, 0x2, R10 ;  /* 0x0000000246067825 */ /* 0x004fc600078e020a */
[----:B------:R-:W-:Y:S04]  /*6bf0*/  STS.U16 [R56+UR12+0x2200], R61 ;  /* 0x0022003d38007988 */ /* 0x000fe8000800040c */
[----:B------:R-:W-:Y:S04]  /*6c00*/  STS.U16 [R56+UR12+0x600], R60 ;  /* 0x0006003c38007988 */ /* 0x000fe8000800040c */
[----:B------:R-:W-:Y:S04]  /*6c10*/  STS.U16 [R56+UR12+0x2600], R59 ;  /* 0x0026003b38007988 */ /* 0x000fe8000800040c */
[----:B------:R0:W-:Y:S04]  /*6c20*/  STS.U16 [R56+UR12+0xa00], R48 ;  /* 0x000a003038007988 */ /* 0x0001e8000800040c */
[----:B------:R1:W2:Y:S04]  /*6c30*/  @!P2 LDG.E.U16 R252, desc[UR14][R6.64] ;  /* 0x0000000e06fca981 */ /* 0x0002a8000c1e1500 */
[----:B------:R-:W-:Y:S01]  /*6c40*/  STS.U16 [R56+UR12+0x2a00], R58 ;  /* 0x002a003a38007988 */ /* 0x000fe2000800040c */
[----:B0-----:R-:W-:-:S03]  /*6c50*/  LOP3.LUT R48, R4, 0x50, RZ, 0x3c, !PT ;  /* 0x0000005004307812 */ /* 0x001fc600078e3cff */
[----:B------:R-:W-:Y:S04]  /*6c60*/  STS.U16 [R56+UR12+0xe00], R57 ;  /* 0x000e003938007988 */ /* 0x000fe8000800040c */
[----:B------:R-:W-:Y:S01]  /*6c70*/  STS.U16 [R56+UR12+0x2e00], R55 ;  /* 0x002e003738007988 */ /* 0x000fe2000800040c */
[----:B-1----:R-:W-:-:S03]  /*6c80*/  IMAD.MOV.U32 R6, RZ, RZ, R71 ;  /* 0x000000ffff067224 */ /* 0x002fc600078e0047 */
[----:B------:R-:W-:Y:S01]  /*6c90*/  STS.U16 [R48+UR12+0x280], R54 ;  /* 0x0002803630007988 */ /* 0x000fe2000800040c */
[----:B------:R-:W-:-:S03]  /*6ca0*/  IMAD.MOV.U32 R7, RZ, RZ, R72 ;  /* 0x000000ffff077224 */ /* 0x000fc600078e0048 */
[----:B------:R-:W-:Y:S01]  /*6cb0*/  STS.U16 [R48+UR12+0x2280], R53 ;  /* 0x0022803530007988 */ /* 0x000fe2000800040c */
[----:B------:R-:W-:-:S03]  /*6cc0*/  PRMT R251, RZ, 0x7610, R251 ;  /* 0x00007610fffb7816 */ /* 0x000fc600000000fb */
[----:B------:R-:W-:Y:S01]  /*6cd0*/  STS.U16 [R48+UR12+0x680], R52 ;  /* 0x0006803430007988 */ /* 0x000fe2000800040c */
[----:B------:R-:W-:-:S03]  /*6ce0*/  IMAD.WIDE R70, R70, 0x2, R6 ;  /* 0x0000000246467825 */ /* 0x000fc600078e0206 */
[----:B------:R-:W-:Y:S04]  /*6cf0*/  STS.U16 [R48+UR12+0x2680], R51 ;  /* 0x0026803330007988 */ /* 0x000fe8000800040c */
[----:B------:R0:W-:Y:S04]  /*6d00*/  STS.U16 [R48+UR12+0xa80], R40 ;  /* 0x000a802830007988 */ /* 0x0001e8000800040c */
[----:B------:R-:W-:Y:S04]  /*6d10*/  STS.U16 [R48+UR12+0x2a80], R50 ;  /* 0x002a803230007988 */ /* 0x000fe8000800040c */
[----:B------:R-:W3:Y:S01]  /*6d20*/  @!P2 LDG.E.U16 R251, desc[UR14][R70.64] ;  /* 0x0000000e46fba981 */ /* 0x000ee2000c1e1500 */
[----:B0-----:R-:W-:-:S03]  /*6d30*/  LOP3.LUT R40, R4, 0x60, RZ, 0x3c, !PT ;  /* 0x0000006004287812 */ /* 0x001fc600078e3cff */
[----:B------:R-:W-:Y:S04]  /*6d40*/  STS.U16 [R48+UR12+0xe80], R49 ;  /* 0x000e803130007988 */ /* 0x000fe8000800040c */
[----:B------:R-:W-:Y:S04]  /*6d50*/  STS.U16 [R48+UR12+0x2e80], R47 ;  /* 0x002e802f30007988 */ /* 0x000fe8000800040c */
[----:B------:R-:W-:Y:S04]  /*6d60*/  STS.U16 [R40+UR12+0x300], R46 ;  /* 0x0003002e28007988 */ /* 0x000fe8000800040c */
[----:B------:R-:W-:Y:S04]  /*6d70*/  STS.U16 [R40+UR12+0x2300], R45 ;  /* 0x0023002d28007988 */ /* 0x000fe8000800040c */
[----:B------:R-:W-:Y:S04]  /*6d80*/  STS.U16 [R40+UR12+0x700], R44 ;  /* 0x0007002c28007988 */ /* 0x000fe8000800040c */
[----:B------:R-:W-:Y:S04]  /*6d90*/  STS.U16 [R40+UR12+0x2700], R43 ;  /* 0x0027002b28007988 */ /* 0x000fe8000800040c */
[----:B------:R0:W-:Y:S04]  /*6da0*/  STS.U16 [R40+UR12+0xb00], R31 ;  /* 0x000b001f28007988 */ /* 0x0001e8000800040c */
[----:B------:R-:W-:Y:S01]  /*6db0*/  STS.U16 [R40+UR12+0x2b00], R42 ;  /* 0x002b002a28007988 */ /* 0x000fe2000800040c */
[----:B0-----:R-:W-:-:S03]  /*6dc0*/  LOP3.LUT R31, R4, 0x70, RZ, 0x3c, !PT ;  /* 0x00000070041f7812 */ /* 0x001fc600078e3cff */
[----:B------:R-:W-:Y:S04]  /*6dd0*/  STS.U16 [R40+UR12+0xf00], R41 ;  /* 0x000f002928007988 */ /* 0x000fe8000800040c */
        /* <DEDUP_REMOVED lines=10> */
[----:B------:R0:W-:Y:S04]  /*6e80*/  STS.U16 [R5+UR12+0x4a00], R24 ;  /* 0x004a001805007988 */ /* 0x0001e8000800040c */
[----:B------:R-:W-:Y:S04]  /*6e90*/  STS.U16 [R5+UR12+0x4400], R27 ;  /* 0x0044001b05007988 */ /* 0x000fe8000800040c */
[----:B------:R1:W-:Y:S04]  /*6ea0*/  STS.U16 [R5+UR12+0x4600], R26 ;  /* 0x0046001a05007988 */ /* 0x0003e8000800040c */
[----:B0-----:R-:W3:Y:S04]  /*6eb0*/  LDL.LU.64 R24, [R1] ;  /* 0x0000000001187983 */ /* 0x001ee80000300a00 */
[----:B------:R-:W-:Y:S04]  /*6ec0*/  STS.U16 [R5+UR12+0x4000], R29 ;  /* 0x0040001d05007988 */ /* 0x000fe8000800040c */
[----:B------:R0:W-:Y:S04]  /*6ed0*/  STS.U16 [R5+UR12+0x4200], R28 ;  /* 0x0042001c05007988 */ /* 0x0001e8000800040c */
[----:B-1----:R-:W3:Y:S04]  /*6ee0*/  LDL.LU.64 R26, [R1+0x8] ;  /* 0x00000800011a7983 */ /* 0x002ee80000300a00 */
[----:B0-----:R-:W3:Y:S04]  /*6ef0*/  LDL.LU.64 R28, [R1+0x10] ;  /* 0x00001000011c7983 */ /* 0x001ee80000300a00 */
[----:B------:R-:W3:Y:S04]  /*6f00*/  LDL.LU.64 R30, [R1+0x18] ;  /* 0x00001800011e7983 */ /* 0x000ee80000300a00 */
        /* <DEDUP_REMOVED lines=28> */
[----:B------:R0:W-:Y:S04]  /*70d0*/  STS.U16 [R5+UR12+0x5800], R250 ;  /* 0x005800fa05007988 */ /* 0x0001e8000800040c */
[----:B------:R1:W-:Y:S01]  /*70e0*/  STS.U16 [R5+UR12+0x4c00], R129 ;  /* 0x004c008105007988 */ /* 0x0003e2000800040c */
[----:B0-----:R-:W-:-:S03]  /*70f0*/  LOP3.LUT R250, R5, 0x20, RZ, 0x3c, !PT ;  /* 0x0000002005fa7812 */ /* 0x001fc600078e3cff */
[----:B------:R-:W-:Y:S04]  /*7100*/  STS.U16 [R5+UR12+0x4e00], R130 ;  /* 0x004e008205007988 */ /* 0x000fe8000800040c */
[----:B------:R-:W-:Y:S04]  /*7110*/  STS.U16 [R5+UR12+0x5000], R131 ;  /* 0x0050008305007988 */ /* 0x000fe8000800040c */
[----:B------:R-:W-:Y:S04]  /*7120*/  STS.U16 [R5+UR12+0x5200], R132 ;  /* 0x0052008405007988 */ /* 0x000fe8000800040c */
[----:B------:R-:W-:Y:S04]  /*7130*/  STS.U16 [R5+UR12+0x5400], R133 ;  /* 0x0054008505007988 */ /* 0x000fe8000800040c */
[----:B------:R-:W-:Y:S04]  /*7140*/  STS.U16 [R5+UR12+0x5600], R134 ;  /* 0x0056008605007988 */ /* 0x000fe8000800040c */
[----:B------:R-:W-:Y:S04]  /*7150*/  STS.U16 [R5+UR12+0x5a00], R135 ;  /* 0x005a008705007988 */ /* 0x000fe8000800040c */
[----:B----4-:R-:W-:Y:S04]  /*7160*/  STS.U16 [R5+UR12+0x5c00], R136 ;  /* 0x005c008805007988 */ /* 0x010fe8000800040c */
[----:B--2---:R-:W-:Y:S04]  /*7170*/  STS.U16 [R5+UR12+0x5e00], R252 ;  /* 0x005e00fc05007988 */ /* 0x004fe8000800040c */
        /* <DEDUP_REMOVED lines=14> */
[----:B---3--:R-:W-:Y:S04]  /*7260*/  STS.U16 [R250+UR12+0x5d00], R151 ;  /* 0x005d0097fa007988 */ /* 0x008fe8000800040c */
[----:B------:R0:W-:Y:S01]  /*7270*/  STS.U16 [R250+UR12+0x5f00], R251 ;  /* 0x005f00fbfa007988 */ /* 0x0001e2000800040c */
[----:B------:R2:W-:Y:S06]  /*7280*/  MEMBAR.ALL.CTA ;  /* 0x0000000000007992 */ /* 0x0005ec0000008000 */
[----:B--2---:R-:W2:Y:S01]  /*7290*/  FENCE.VIEW.ASYNC.S ;  /* 0x00000000000073c6 */ /* 0x004ea20000000000 */
[----:B------:R-:W-:Y:S01]  /*72a0*/  UMOV UR4, UR13 ;  /* 0x0000000d00047c82 */ /* 0x000fe20008000000 */
[----:B------:R-:W-:-:S02]  /*72b0*/  UMOV UR5, 0x40000040 ;  /* 0x4000004000057882 */ /* 0x000fc40000000000 */
[----:B-1----:R-:W3:Y:S01]  /*72c0*/  LDL.LU R129, [R1+0x5a8] ;  /* 0x0005a80001817983 */ /* 0x002ee20000300800 */
[----:B0-----:R-:W0:Y:S03]  /*72d0*/  LDC R250, c[0x0][0x23c] ;  /* 0x00008f00fffa7b82 */ /* 0x001e260000000800 */
[----:B------:R-:W3:Y:S04]  /*72e0*/  LDL.LU R130, [R1+0x5a4] ;  /* 0x0005a40001827983 */ /* 0x000ee80000300800 */
[----:B------:R-:W3:Y:S04]  /*72f0*/  LDL.LU R131, [R1+0x5a0] ;  /* 0x0005a00001837983 */ /* 0x000ee80000300800 */
[----:B------:R-:W3:Y:S04]  /*7300*/  LDL.LU R132, [R1+0x59c] ;  /* 0x00059c0001847983 */ /* 0x000ee80000300800 */
[----:B------:R-:W3:Y:S01]  /*7310*/  LDL.LU R133, [R1+0x598] ;  /* 0x0005980001857983 */ /* 0x000ee20000300800 */
[----:B--2---:R-:W-:Y:S06]  /*7320*/  BAR.SYNC.DEFER_BLOCKING 0x0 ;  /* 0x0000000000007b1d */ /* 0x004fec0000010000 */
[----:B------:R-:W3:Y:S04]  /*7330*/  LDL.LU R134, [R1+0x594] ;  /* 0x0005940001867983 */ /* 0x000ee80000300800 */
        /* <DEDUP_REMOVED lines=16> */
[----:B------:R-:W3:Y:S01]  /*7440*/  LDL.LU R151, [R1+0x550] ;  /* 0x0005500001977983 */ /* 0x000ee20000300800 */
[----:B------:R-:W-:-:S06]  /*7450*/  WARPGROUP.ARRIVE ;  /* 0x00000000000079c5 */ /* 0x000fcc0000000000 */
[----:B------:R-:W-:Y:S03]  /*7460*/  HGMMA.64x128x16.F32 R24, gdesc[UR4].tnspA, R24, gsb0 ;  /* 0x21e00000041879f0 */ /* 0x000fe60008000818 */
[----:B------:R-:W-:Y:S02]  /*7470*/  WARPGROUP.DEPBAR.LE gsb0, 0x0 ;  /* 0x00008000000079c5 */ /* 0x000fe40000010000 */
[----:B------:R-:W-:-:S07]  /*7480*/  WARPGROUP.ARRIVE ;  /* 0x00000000000079c5 */ /* 0x000fce0000000000 */
[----:B------:R-:W-:Y:S01]  /*7490*/  HGMMA.64x128x16.F32 R24, gdesc[UR8].tnspA, R24, gsb0 ;  /* 0x21e00000081879f0 */ /* 0x000fe20008000818 */
[----:B0-----:R-:W-:-:S04]  /*74a0*/  IMAD.SHL.U32 R250, R250, 0x20, RZ ;  /* 0x00000020fafa7824 */ /* 0x001fc800078e00ff */
[----:B------:R-:W-:-:S04]  /*74b0*/  IMAD.WIDE R6, R250, 0x2, R6 ;  /* 0x00000002fa067825 */ /* 0x000fc800078e0206 */
[----:B------:R-:W-:Y:S01]  /*74c0*/  IMAD.WIDE R10, R250, 0x2, R10 ;  /* 0x00000002fa0a7825 */ /* 0x000fe200078e020a */
[----:B------:R-:W-:Y:S01]  /*74d0*/  UMOV UR18, UR6 ;  /* 0x0000000600127c82 */ /* 0x000fe20008000000 */
[----:B------:R-:W-:Y:S01]  /*74e0*/  UMOV UR19, UR7 ;  /* 0x0000000700137c82 */ /* 0x000fe20008000000 */
[----:B------:R-:W-:Y:S02]  /*74f0*/  WARPGROUP.DEPBAR.LE gsb0, 0x0 ;  /* 0x00008000000079c5 */ /* 0x000fe40000010000 */
[----:B------:R-:W-:Y:S04]  /*7500*/  STL.64 [R1], R24 ;  /* 0x0000001801007387 */ /* 0x000fe80000100a00 */
        /* <DEDUP_REMOVED lines=30> */
[----:B------:R0:W-:Y:S04]  /*76f0*/  STL.64 [R1+0xf8], R86 ;  /* 0x0000f85601007387 */ /* 0x0001e80000100a00 */
[----:B0-----:R-:W2:Y:S04]  /*7700*/  LDL.LU.64 R86, [R1+0x548] ;  /* 0x0005480001567983 */ /* 0x001ea80000300a00 */
[----:B------:R-:W2:Y:S04]  /*7710*/  LDL.LU.64 R84, [R1+0x540] ;  /* 0x0005400001547983 */ /* 0x000ea80000300a00 */
        /* <DEDUP_REMOVED lines=23> */
[----:B------:R-:W2:Y:S01]  /*7890*/  LDL.LU.64 R36, [R1+0x480] ;  /* 0x0004800001247983 */ /* 0x000ea20000300a00 */
[----:B------:R-:W-:-:S03]  /*78a0*/  IMAD.MOV.U32 R252, RZ, RZ, R26 ;  /* 0x000000fffffc7224 */ /* 0x000fc600078e001a */
[----:B------:R-:W2:Y:S01]  /*78b0*/  LDL.LU.64 R34, [R1+0x478] ;  /* 0x0004780001227983 */ /* 0x000ea20000300a00 */
[----:B------:R-:W-:-:S03]  /*78c0*/  IMAD.MOV.U32 R251, RZ, RZ, R24 ;  /* 0x000000fffffb7224 */ /* 0x000fc600078e0018 */
[----:B------:R-:W2:Y:S04]  /*78d0*/  LDL.LU.64 R32, [R1+0x470] ;  /* 0x0004700001207983 */ /* 0x000ea80000300a00 */
[----:B------:R-:W2:Y:S04]  /*78e0*/  LDL.LU.64 R30, [R1+0x468] ;  /* 0x00046800011e7983 */ /* 0x000ea80000300a00 */
[----:B------:R-:W2:Y:S04]  /*78f0*/  LDL.LU.64 R28, [R1+0x460] ;  /* 0x00046000011c7983 */ /* 0x000ea80000300a00 */
[----:B------:R-:W2:Y:S04]  /*7900*/  LDL.LU.64 R26, [R1+0x458] ;  /* 0x00045800011a7983 */ /* 0x000ea80000300a00 */
[----:B------:R-:W2:Y:S04]  /*7910*/  LDL.LU.64 R24, [R1+0x450] ;  /* 0x0004500001187983 */ /* 0x000ea80000300a00 */
[----:B------:R1:W5:Y:S04]  /*7920*/  LDL.LU R250, [R1+0x448] ;  /* 0x0004480001fa7983 */ /* 0x0003680000300800 */
[----:B------:R-:W-:Y:S04]  /*7930*/  STL [R1+0x404], R6 ;  /* 0x0004040601007387 */ /* 0x000fe80000100800 */
[----:B------:R0:W-:Y:S02]  /*7940*/  STL [R1+0x400], R7 ;  /* 0x0004000701007387 */ /* 0x0001e40000100800 */
[----:B0-----:R-:W0:Y:S01]  /*7950*/  LDC R7, c[0x0][0x23c] ;  /* 0x00008f00ff077b82 */ /* 0x001e220000000800 */
[----:B------:R-:W-:-:S06]  /*7960*/  WARPGROUP.ARRIVE ;  /* 0x00000000000079c5 */ /* 0x000fcc0000000000 */
[----:B------:R-:W-:Y:S01]  /*7970*/  HGMMA.64x128x16.F32 R152, gdesc[UR16].tnspA, R152, gsb0 ;  /* 0x21e00000109879f0 */ /* 0x000fe20008000898 */
[----:B0-----:R-:W-:-:S04]  /*7980*/  IMAD.SHL.U32 R7, R7, 0x20, RZ ;  /* 0x0000002007077824 */ /* 0x001fc800078e00ff */
[----:B------:R-:W-:-:S04]  /*7990*/  IMAD.WIDE R8, R7, 0x2, R8 ;  /* 0x0000000207087825 */ /* 0x000fc800078e0208 */
[----:B------:R-:W-:-:S04]  /*79a0*/  IMAD.WIDE R6, R7, 0x2, R12 ;  /* 0x0000000207067825 */ /* 0x000fc800078e020c */
[----:B------:R-:W-:Y:S02]  /*79b0*/  IMAD.MOV.U32 R12, RZ, RZ, R2 ;  /* 0x000000ffff0c7224 */ /* 0x000fe400078e0002 */
[----:B------:R-:W-:Y:S02]  /*79c0*/  IMAD.MOV.U32 R13, RZ, RZ, R3 ;  /* 0x000000ffff0d7224 */ /* 0x000fe400078e0003 */
[----:B------:R-:W4:Y:S04]  /*79d0*/  LDL.LU.64 R2, [R1+0x440] ;  /* 0x0004400001027983 */ /* 0x000f280000300a00 */
[----:B------:R-:W-:Y:S04]  /*79e0*/  STL [R1+0x3fc], R10 ;  /* 0x0003fc0a01007387 */ /* 0x000fe80000100800 */
[----:B------:R0:W-:Y:S04]  /*79f0*/  STL [R1+0x3f8], R11 ;  /* 0x0003f80b01007387 */ /* 0x0001e80000100800 */
[----:B------:R-:W-:Y:S04]  /*7a00*/  STL [R1+0x3f4], R8 ;  /* 0x0003f40801007387 */ /* 0x000fe80000100800 */
[----:B------:R3:W-:Y:S01]  /*7a10*/  STL [R1+0x3f0], R9 ;  /* 0x0003f00901007387 */ /* 0x0007e20000100800 */
[----:B------:R-:W-:Y:S01]  /*7a20*/  UMOV UR22, UR10 ;  /* 0x0000000a00167c82 */ /* 0x000fe20008000000 */
[----:B------:R-:W-:Y:S01]  /*7a30*/  UMOV UR23, UR11 ;  /* 0x0000000b00177c82 */ /* 0x000fe20008000000 */
[----:B------:R-:W-:Y:S01]  /*7a40*/  UMOV UR26, UR6 ;  /* 0x00000006001a7c82 */ /* 0x000fe20008000000 */
[----:B------:R-:W-:Y:S01]  /*7a50*/  UMOV UR27, UR7 ;  /* 0x00000007001b7c82 */ /* 0x000fe20008000000 */
[----:B0-----:R-:W0:Y:S01]  /*7a60*/  LDC R11, c[0x0][0x23c] ;  /* 0x00008f00ff0b7b82 */ /* 0x001e220000000800 */
[----:B---3--:R-:W3:Y:S01]  /*7a70*/  LDL.LU.64 R8, [R1+0x118] ;  /* 0x0001180001087983 */ /* 0x008ee20000300a00 */
[----:B------:R-:W-:-:S02]  /*7a80*/  WARPGROUP.DEPBAR.LE gsb0, 0x0 ;  /* 0x00008000000079c5 */ /* 0x000fc40000010000 */
[----:B------:R-:W-:-:S06]  /*7a90*/  WARPGROUP.ARRIVE ;  /* 0x00000000000079c5 */ /* 0x000fcc0000000000 */
[----:B------:R-:W-:Y:S01]  /*7aa0*/  HGMMA.64x128x16.F32 R152, gdesc[UR20].tnspA, R152, gsb0 ;  /* 0x21e00000149879f0 */ /* 0x000fe20008000898 */
[----:B0-----:R-:W-:-:S04]  /*7ab0*/  IMAD.SHL.U32 R11, R11, 0x20, RZ ;  /* 0x000000200b0b7824 */ /* 0x001fc800078e00ff */
[----:B------:R-:W-:Y:S02]  /*7ac0*/  IMAD.WIDE R10, R11, 0x2, R14 ;  /* 0x000000020b0a7825 */ /* 0x000fe400078e020e */
[----:B------:R-:W0:Y:S01]  /*7ad0*/  LDC R15, c[0x0][0x23c] ;  /* 0x00008f00ff0f7b82 */ /* 0x000e220000000800 */
[----:B------:R-:W-:Y:S04]  /*7ae0*/  STL [R1+0x3ec], R6 ;  /* 0x0003ec0601007387 */ /* 0x000fe80000100800 */
[----:B------:R1:W-:Y:S01]  /*7af0*/  STL [R1+0x3e8], R7 ;  /* 0x0003e80701007387 */ /* 0x0003e20000100800 */
[----:B0-----:R-:W-:-:S04]  /*7b00*/  IMAD.SHL.U32 R15, R15, 0x20, RZ ;  /* 0x000000200f0f7824 */ /* 0x001fc800078e00ff */
[----:B-1----:R-:W-:Y:S02]  /*7b10*/  IMAD.WIDE R6, R15, 0x2, R16 ;  /* 0x000000020f067825 */ /* 0x002fe400078e0210 */
[----:B------:R-:W2:Y:S01]  /*7b20*/  LDL.LU.64 R16, [R1+0x120] ;  /* 0x0001200001107983 */ /* 0x000ea20000300a00 */
[----:B------:R-:W-:Y:S02]  /*7b30*/  WARPGROUP.DEPBAR.LE gsb0, 0x0 ;  /* 0x00008000000079c5 */ /* 0x000fe40000010000 */
[----:B------:R-:W-:-:S06]  /*7b40*/  WARPGROUP.ARRIVE ;  /* 0x00000000000079c5 */ /* 0x000fcc0000000000 */
[----:B------:R-:W-:Y:S01]  /*7b50*/  HGMMA.64x128x16.F32 R88, gdesc[UR24].tnspA, R88, gsb0 ;  /* 0x21e00000185879f0 */ /* 0x000fe20008000858 */
[----:B------:R-:W-:Y:S04]  /*7b60*/  STL [R1+0x3e0], R10 ;  /* 0x0003e00a01007387 */ /* 0x000fe80000100800 */
[----:B------:R0:W-:Y:S02]  /*7b70*/  STL [R1+0x3dc], R11 ;  /* 0x0003dc0b01007387 */ /* 0x0001e40000100800 */
[----:B0-----:R-:W-:Y:S01]  /*7b80*/  IMAD.WIDE R10, R15, 0x2, R18 ;  /* 0x000000020f0a7825 */ /* 0x001fe200078e0212 */
[----:B------:R-:W-:Y:S01]  /*7b90*/  UMOV UR30, UR10 ;  /* 0x0000000a001e7c82 */ /* 0x000fe20008000000 */
[----:B------:R-:W-:Y:S02]  /*7ba0*/  UMOV UR31, UR11 ;  /* 0x0000000b001f7c82 */ /* 0x000fe40008000000 */
[----:B---3--:R-:W-:-:S02]  /*7bb0*/  IMAD.MOV.U32 R18, RZ, RZ, R8 ;  /* 0x000000ffff127224 */ /* 0x008fc400078e0008 */
[----:B------:R-:W-:Y:S02]  /*7bc0*/  IMAD.MOV.U32 R19, RZ, RZ, R9 ;  /* 0x000000ffff137224 */ /* 0x000fe400078e0009 */
[C---:B------:R-:W-:Y:S02]  /*7bd0*/  IMAD.WIDE R8, R15.reuse, 0x2, R20 ;  /* 0x000000020f087825 */ /* 0x040fe400078e0214 */
[----:B------:R-:W3:Y:S04]  /*7be0*/  LDL.LU.64 R20, [R1+0x100] ;  /* 0x0001000001147983 */ /* 0x000ee80000300a00 */
[----:B------:R-:W-:Y:S04]  /*7bf0*/  STL [R1+0x3d8], R6 ;  /* 0x0003d80601007387 */ /* 0x000fe80000100800 */
[----:B------:R0:W-:Y:S04]  /*7c00*/  STL [R1+0x3d4], R7 ;  /* 0x0003d40701007387 */ /* 0x0001e80000100800 */
[----:B------:R-:W-:Y:S01]  /*7c10*/  STL [R1+0x3d0], R10 ;  /* 0x0003d00a01007387 */ /* 0x000fe20000100800 */
[----:B0-----:R-:W-:-:S04]  /*7c20*/  IMAD.WIDE R6, R15, 0x2, R22 ;  /* 0x000000020f067825 */ /* 0x001fc800078e0216 */
[----:B------:R-:W-:Y:S02]  /*7c30*/  IMAD.MOV.U32 R22, RZ, RZ, R232 ;  /* 0x000000ffff167224 */ /* 0x000fe400078e00e8 */
[----:B------:R-:W-:Y:S02]  /*7c40*/  IMAD.MOV.U32 R23, RZ, RZ, R233 ;  /* 0x000000ffff177224 */ /* 0x000fe400078e00e9 */
[----:B------:R-:W3:Y:S04]  /*7c50*/  LDL.LU.64 R232, [R1+0x438] ;  /* 0x0004380001e87983 */ /* 0x000ee80000300a00 */
[----:B------:R0:W-:Y:S04]  /*7c60*/  STL [R1+0x3cc], R11 ;  /* 0x0003cc0b01007387 */ /* 0x0001e80000100800 */
[----:B------:R-:W-:Y:S04]  /*7c70*/  STL [R1+0x3c4], R8 ;  /* 0x0003c40801007387 */ /* 0x000fe80000100800 */
[----:B------:R1:W-:Y:S01]  /*7c80*/  STL [R1+0x3c0], R9 ;  /* 0x0003c00901007387 */ /* 0x0003e20000100800 */
[----:B0-----:R-:W-:-:S03]  /*7c90*/  IMAD.WIDE R10, R15, 0x2, R216 ;  /* 0x000000020f0a7825 */ /* 0x001fc600078e02d8 */
[----:B------:R-:W-:Y:S04]  /*7ca0*/  STL [R1+0x3bc], R6 ;  /* 0x0003bc0601007387 */ /* 0x000fe80000100800 */
[----:B------:R0:W-:Y:S01]  /*7cb0*/  STL [R1+0x3b8], R7 ;  /* 0x0003b80701007387 */ /* 0x0001e20000100800 */
[----:B-1----:R-:W-:-:S03]  /*7cc0*/  IMAD.WIDE R8, R15, 0x2, R218 ;  /* 0x000000020f087825 */ /* 0x002fc600078e02da */
[----:B------:R-:W-:Y:S04]  /*7cd0*/  STL [R1+0x3b4], R10 ;  /* 0x0003b40a01007387 */ /* 0x000fe80000100800 */
[----:B------:R1:W-:Y:S01]  /*7ce0*/  STL [R1+0x3b0], R11 ;  /* 0x0003b00b01007387 */ /* 0x0003e20000100800 */
[C---:B0-----:R-:W-:Y:S01]  /*7cf0*/  IMAD.WIDE R6, R15.reuse, 0x2, R220 ;  /* 0x000000020f067825 */ /* 0x041fe200078e02dc */
[----:B------:R-:W-:Y:S02]  /*7d00*/  WARPGROUP.DEPBAR.LE gsb0, 0x0 ;  /* 0x00008000000079c5 */ /* 0x000fe40000010000 */
[----:B------:R-:W-:Y:S01]  /*7d10*/  STL [R1+0x3ac], R8 ;  /* 0x0003ac0801007387 */ /* 0x000fe20000100800 */
[----:B------:R-:W-:Y:S01]  /*7d20*/  WARPGROUP.ARRIVE ;  /* 0x00000000000079c5 */ /* 0x000fe20000000000 */
[----:B-1----:R-:W-:-:S02]  /*7d30*/  IMAD.WIDE R10, R15, 0x2, R222 ;  /* 0x000000020f0a7825 */ /* 0x002fc400078e02de */
[----:B------:R0:W-:Y:S03]  /*7d40*/  STL [R1+0x3a8], R9 ;  /* 0x0003a80901007387 */ /* 0x0001e60000100800 */
[----:B------:R-:W-:Y:S01]  /*7d50*/  HGMMA.64x128x16.F32 R88, gdesc[UR28].tnspA, R88, gsb0 ;  /* 0x21e000001c5879f0 */ /* 0x000fe20008000858 */
[----:B------:R-:W-:Y:S04]  /*7d60*/  STL [R1+0x3a4], R6 ;  /* 0x0003a40601007387 */ /* 0x000fe80000100800 */
[----:B------:R1:W-:Y:S04]  /*7d70*/  STL [R1+0x3a0], R7 ;  /* 0x0003a00701007387 */ /* 0x0003e80000100800 */
[----:B------:R-:W-:Y:S01]  /*7d80*/  STL [R1+0x39c], R10 ;  /* 0x00039c0a01007387 */ /* 0x000fe20000100800 */
[----:B0-----:R-:W-:-:S03]  /*7d90*/  IMAD.WIDE R8, R15, 0x2, R228 ;  /* 0x000000020f087825 */ /* 0x001fc600078e02e4 */
[----:B------:R0:W-:Y:S01]  /*7da0*/  STL [R1+0x140], R11 ;  /* 0x0001400b01007387 */ /* 0x0001e20000100800 */
[----:B-1----:R-:W-:-:S05]  /*7db0*/  IMAD.WIDE R6, R15, 0x2, R224 ;  /* 0x000000020f067825 */ /* 0x002fca00078e02e0 */
[----:B------:R-:W-:Y:S01]  /*7dc0*/  STL [R1+0x13c], R6 ;  /* 0x00013c0601007387 */ /* 0x000fe20000100800 */
[----:B0-----:R-:W-:-:S03]  /*7dd0*/  IMAD.WIDE R10, R15, 0x2, R226 ;  /* 0x000000020f0a7825 */ /* 0x001fc600078e02e2 */
[----:B------:R0:W-:Y:S04]  /*7de0*/  STL [R1+0x138], R7 ;  /* 0x0001380701007387 */ /* 0x0001e80000100800 */
[----:B------:R-:W-:Y:S04]  /*7df0*/  STL [R1+0x134], R10 ;  /* 0x0001340a01007387 */ /* 0x000fe80000100800 */
[----:B------:R-:W-:Y:S04]  /*7e00*/  STL [R1+0x130], R11 ;  /* 0x0001300b01007387 */ /* 0x000fe80000100800 */
[----:B------:R-:W-:Y:S04]  /*7e10*/  STL [R1+0x12c], R8 ;  /* 0x00012c0801007387 */ /* 0x000fe80000100800 */
[----:B------:R1:W-:Y:S04]  /*7e20*/  STL [R1+0x128], R9 ;  /* 0x0001280901007387 */ /* 0x0003e80000100800 */
[----:B------:R-:W3:Y:S01]  /*7e30*/  LDL.LU R14, [R1+0x398] ;  /* 0x00039800010e7983 */ /* 0x000ee20000300800 */
[----:B0-----:R-:W-:-:S04]  /*7e40*/  IMAD.WIDE R6, R15, 0x2, R230 ;  /* 0x000000020f067825 */ /* 0x001fc800078e02e6 */
[----:B------:R-:W-:Y:S02]  /*7e50*/  IMAD.MOV.U32 R231, RZ, RZ, R6 ;  /* 0x000000ffffe77224 */ /* 0x000fe400078e0006 */
[----:B------:R-:W-:Y:S02]  /*7e60*/  IMAD.MOV.U32 R230, RZ, RZ, R7 ;  /* 0x000000ffffe67224 */ /* 0x000fe400078e0007 */
[----:B------:R-:W-:-:S04]  /*7e70*/  IMAD.WIDE R6, R15, 0x2, R238 ;  /* 0x000000020f067825 */ /* 0x000fc800078e02ee */
        /* <DEDUP_REMOVED lines=8> */
[----:B----4-:R-:W-:Y:S02]  /*7f00*/  IMAD.WIDE R6, R15, 0x2, R2 ;  /* 0x000000020f067825 */ /* 0x010fe400078e0202 */
[----:B------:R-:W4:Y:S01]  /*7f10*/  LDL.LU.64 R2, [R1+0x430] ;  /* 0x0004300001027983 */ /* 0x000f220000300a00 */
[----:B------:R-:W-:Y:S01]  /*7f20*/  UMOV UR34, UR6 ;  /* 0x0000000600227c82 */ /* 0x000fe20008000000 */
[----:B------:R-:W-:Y:S01]  /*7f30*/  UMOV UR35, UR7 ;  /* 0x0000000700237c82 */ /* 0x000fe20008000000 */
[----:B------:R-:W-:Y:S02]  /*7f40*/  WARPGROUP.DEPBAR.LE gsb0, 0x0 ;  /* 0x00008000000079c5 */ /* 0x000fe40000010000 */
[----:B--2---:R-:W-:-:S06]  /*7f50*/  WARPGROUP.ARRIVE ;  /* 0x00000000000079c5 */ /* 0x004fcc0000000000 */
[----:B------:R-:W-:Y:S01]  /*7f60*/  HGMMA.64x128x16.F32 R24, gdesc[UR32].tnspA, R24, gsb0 ;  /* 0x21e00000201879f0 */ /* 0x000fe20008000818 */
[----:B------:R-:W-:Y:S01]  /*7f70*/  UMOV UR38, UR10 ;  /* 0x0000000a00267c82 */ /* 0x000fe20008000000 */
[----:B------:R-:W-:Y:S01]  /*7f80*/  UMOV UR39, UR11 ;  /* 0x0000000b00277c82 */ /* 0x000fe20008000000 */
[----:B-1----:R-:W-:-:S04]  /*7f90*/  IMAD.WIDE R8, R15, 0x2, R236 ;  /* 0x000000020f087825 */ /* 0x002fc800078e02ec */
[----:B------:R-:W-:Y:S02]  /*7fa0*/  IMAD.MOV.U32 R237, RZ, RZ, R8 ;  /* 0x000000ffffed7224 */ /* 0x000fe400078e0008 */
[----:B------:R-:W-:Y:S02]  /*7fb0*/  IMAD.MOV.U32 R236, RZ, RZ, R9 ;  /* 0x000000ffffec7224 */ /* 0x000fe400078e0009 */
[----:B------:R-:W-:-:S04]  /*7fc0*/  IMAD.WIDE R8, R15, 0x2, R246 ;  /* 0x000000020f087825 */ /* 0x000fc800078e02f6 */
[----:B------:R-:W-:Y:S02]  /*7fd0*/  IMAD.MOV.U32 R247, RZ, RZ, R8 ;  /* 0x000000fffff77224 */ /* 0x000fe400078e0008 */
[----:B------:R-:W-:Y:S02]  /*7fe0*/  IMAD.MOV.U32 R246, RZ, RZ, R9 ;  /* 0x000000fffff67224 */ /* 0x000fe400078e0009 */
[----:B------:R-:W-:-:S04]  /*7ff0*/  IMAD.WIDE R8, R15, 0x2, R12 ;  /* 0x000000020f087825 */ /* 0x000fc800078e020c */
[----:B------:R-:W-:-:S04]  /*8000*/  IMAD.WIDE R10, R15, 0x2, R234 ;  /* 0x000000020f0a7825 */ /* 0x000fc800078e02ea */
[----:B------:R-:W-:Y:S02]  /*8010*/  IMAD.MOV.U32 R235, RZ, RZ, R10 ;  /* 0x000000ffffeb7224 */ /* 0x000fe400078e000a */
[----:B------:R-:W-:Y:S02]  /*8020*/  IMAD.MOV.U32 R234, RZ, RZ, R11 ;  /* 0x000000ffffea7224 */ /* 0x000fe400078e000b */
[----:B------:R-:W-:Y:S01]  /*8030*/  IMAD.WIDE R10, R15, 0x2, R240 ;  /* 0x000000020f0a7825 */ /* 0x000fe200078e02f0 */
[----:B------:R-:W-:Y:S02]  /*8040*/  WARPGROUP.DEPBAR.LE gsb0, 0x0 ;  /* 0x00008000000079c5 */ /* 0x000fe40000010000 */
[----:B------:R-:W-:-:S06]  /*8050*/  WARPGROUP.ARRIVE ;  /* 0x00000000000079c5 */ /* 0x000fcc0000000000 */
[----:B------:R-:W-:Y:S01]  /*8060*/  HGMMA.64x128x16.F32 R24, gdesc[UR36].tnspA, R24, gsb0 ;  /* 0x21e00000241879f0 */ /* 0x000fe20008000818 */
[C---:B---3--:R-:W-:Y:S02]  /*8070*/  IMAD.WIDE R12, R15.reuse, 0x2, R232 ;  /* 0x000000020f0c7825 */ /* 0x048fe400078e02e8 */
[----:B------:R1:W5:Y:S02]  /*8080*/  LDL.LU.64 R232, [R1+0x428] ;  /* 0x0004280001e87983 */ /* 0x0003640000300a00 */
        /* <DEDUP_REMOVED lines=8> */
[----:B------:R-:W-:Y:S02]  /*8110*/  IMAD.MOV.U32 R227, RZ, RZ, R8 ;  /* 0x000000ffffe37224 */ /* 0x000fe400078e0008 */
[----:B------:R-:W-:Y:S02]  /*8120*/  IMAD.MOV.U32 R226, RZ, RZ, R9 ;  /* 0x000000ffffe27224 */ /* 0x000fe400078e0009 */
[----:B------:R-:W-:Y:S02]  /*8130*/  IMAD.MOV.U32 R225, RZ, RZ, R6 ;  /* 0x000000ffffe17224 */ /* 0x000fe400078e0006 */
[----:B------:R-:W-:-:S02]  /*8140*/  IMAD.MOV.U32 R224, RZ, RZ, R7 ;  /* 0x000000ffffe07224 */ /* 0x000fc400078e0007 */
[----:B------:R-:W-:-:S05]  /*8150*/  VIADD R14, R14, 0xffffffff ;  /* 0xffffffff0e0e7836 */ /* 0x000fca0000000000 */
[----:B------:R0:W-:Y:S01]  /*8160*/  STL [R1+0x398], R14 ;  /* 0x0003980e01007387 */ /* 0x0001e20000100800 */
[----:B------:R-:W-:Y:S02]  /*8170*/  ISETP.NE.U32.AND P0, PT, R14, RZ, PT ;  /* 0x000000ff0e00720c */ /* 0x000fe40003f05070 */
[----:B0-----:R-:W0:Y:S01]  /*8180*/  LDC R14, c[0x0][0x238] ;  /* 0x00008e00ff0e7b82 */ /* 0x001e220000000800 */
[----:B------:R-:W-:-:S04]  /*8190*/  IMAD.WIDE R10, R15, 0x2, R20 ;  /* 0x000000020f0a7825 */ /* 0x000fc800078e0214 */
[----:B------:R-:W-:-:S04]  /*81a0*/  IMAD.WIDE R8, R15, 0x2, R18 ;  /* 0x000000020f087825 */ /* 0x000fc800078e0212 */
[----:B------:R-:W-:-:S04]  /*81b0*/  IMAD.WIDE R6, R15, 0x2, R16 ;  /* 0x000000020f067825 */ /* 0x000fc800078e0210 */
[----:B------:R-:W-:Y:S02]  /*81c0*/  IMAD.MOV.U32 R223, RZ, RZ, R12 ;  /* 0x000000ffffdf7224 */ /* 0x000fe400078e000c */
[----:B------:R-:W-:Y:S02]  /*81d0*/  IMAD.MOV.U32 R222, RZ, RZ, R13 ;  /* 0x000000ffffde7224 */ /* 0x000fe400078e000d */
[----:B------:R-:W-:Y:S02]  /*81e0*/  IMAD.MOV.U32 R221, RZ, RZ, R10 ;  /* 0x000000ffffdd7224 */ /* 0x000fe400078e000a */
[----:B------:R-:W-:Y:S02]  /*81f0*/  IMAD.MOV.U32 R220, RZ, RZ, R11 ;  /* 0x000000ffffdc7224 */ /* 0x000fe400078e000b */
[----:B0-----:R-:W-:Y:S02]  /*8200*/  IMAD.SHL.U32 R14, R14, 0x20, RZ ;  /* 0x000000200e0e7824 */ /* 0x001fe400078e00ff */
[----:B------:R-:W-:-:S02]  /*8210*/  IMAD.MOV.U32 R219, RZ, RZ, R8 ;  /* 0x000000ffffdb7224 */ /* 0x000fc400078e0008 */
[----:B------:R-:W-:Y:S02]  /*8220*/  IMAD.MOV.U32 R218, RZ, RZ, R9 ;  /* 0x000000ffffda7224 */ /* 0x000fe400078e0009 */
[----:B------:R-:W-:Y:S02]  /*8230*/  IMAD.MOV.U32 R217, RZ, RZ, R6 ;  /* 0x000000ffffd97224 */ /* 0x000fe400078e0006 */
[----:B------:R-:W-:Y:S02]  /*8240*/  IMAD.MOV.U32 R216, RZ, RZ, R7 ;  /* 0x000000ffffd87224 */ /* 0x000fe400078e0007 */
[----:B------:R-:W-:Y:S02]  /*8250*/  VIADD R0, R0, 0xffffffe0 ;  /* 0xffffffe000007836 */ /* 0x000fe40000000000 */
[----:B----4-:R-:W-:Y:S01]  /*8260*/  IMAD.WIDE R2, R14, 0x2, R2 ;  /* 0x000000020e027825 */ /* 0x010fe200078e0202 */
[----:B------:R-:W-:Y:S02]  /*8270*/  WARPGROUP.DEPBAR.LE gsb0, 0x0 ;  /* 0x00008000000079c5 */ /* 0x000fe40000010000 */
[----:B-1----:R-:W-:Y:S05]  /*8280*/  @P0 BRA `(.L_x_1) ;  /* 0xffffffc0003c0947 */ /* 0x002fea000383ffff */
[----:B------:R-:W2:Y:S04]  /*8290*/  LDL.LU R19, [R1+0xf4] ;  /* 0x0000f40001137983 */ /* 0x000ea80000300800 */
[----:B------:R-:W3:Y:S04]  /*82a0*/  LDL.LU R17, [R1+0xf8] ;  /* 0x0000f80001117983 */ /* 0x000ee80000300800 */
[----:B------:R-:W4:Y:S04]  /*82b0*/  LDL.LU R16, [R1+0xf0] ;  /* 0x0000f00001107983 */ /* 0x000f280000300800 */
        /* <DEDUP_REMOVED lines=40> */
[----:B------:R-:W4:Y:S01]  /*8540*/  LDL.LU R222, [R1+0x14] ;  /* 0x0000140001de7983 */ /* 0x000f220000300800 */
[----:B------:R-:W-:-:S03]  /*8550*/  F2FP.F16.F32.PACK_AB R219, R87, R215 ;  /* 0x000000d757db723e */ /* 0x000fc600000000ff */
[----:B------:R-:W4:Y:S04]  /*8560*/  LDL.LU R220, [R1+0x18] ;  /* 0x0000180001dc7983 */ /* 0x000f280000300800 */
[----:B------:R-:W4:Y:S01]  /*8570*/  LDL.LU R0, [R1+0x10] ;  /* 0x0000100001007983 */ /* 0x000f220000300800 */
[----:B------:R-:W-:-:S03]  /*8580*/  F2FP.F16.F32.PACK_AB R218, R85, R213 ;  /* 0x000000d555da723e */ /* 0x000fc600000000ff */
[----:B------:R-:W4:Y:S04]  /*8590*/  LDL.LU R2, [R1+0xc] ;  /* 0x00000c0001027983 */ /* 0x000f280000300800 */
[----:B------:R-:W4:Y:S04]  /*85a0*/  LDL.LU R3, [R1+0x4] ;  /* 0x0000040001037983 */ /* 0x000f280000300800 */
[----:B------:R-:W4:Y:S04]  /*85b0*/  LDL.LU R87, [R1+0xb0] ;  /* 0x0000b00001577983 */ /* 0x000f280000300800 */
[----:B------:R-:W4:Y:S04]  /*85c0*/  LDL.LU R215, [R1+0x88] ;  /* 0x0000880001d77983 */ /* 0x000f280000300800 */
[----:B------:R-:W4:Y:S04]  /*85d0*/  LDL.LU R85, [R1+0xac] ;  /* 0x0000ac0001557983 */ /* 0x000f280000300800 */
[----:B------:R-:W4:Y:S01]  /*85e0*/  LDL.LU R213, [R1+0x84] ;  /* 0x0000840001d57983 */ /* 0x000f220000300800 */
[----:B------:R-:W-:-:S02]  /*85f0*/  F2FP.F16.F32.PACK_AB R11, R83, R211 ;  /* 0x000000d3530b723e */ /* 0x000fc400000000ff */
[----:B--2---:R-:W-:Y:S02]  /*8600*/  F2FP.F16.F32.PACK_AB R216, R149, R19 ;  /* 0x0000001395d8723e */ /* 0x004fe400000000ff */
[----:B------:R-:W-:Y:S02]  /*8610*/  F2FP.F16.F32.PACK_AB R19, R86, R214 ;  /* 0x000000d65613723e */ /* 0x000fe400000000ff */
[----:B---3--:R-:W-:Y:S02]  /*8620*/  F2FP.F16.F32.PACK_AB R17, R150, R17 ;  /* 0x000000119611723e */ /* 0x008fe400000000ff */
[----:B----4-:R-:W-:Y:S01]  /*8630*/  F2FP.F16.F32.PACK_AB R16, R148, R16 ;  /* 0x000000109410723e */ /* 0x010fe200000000ff */
[----:B------:R-:W-:Y:S01]  /*8640*/  IMAD.MOV.U32 R83, RZ, RZ, R10 ;  /* 0x000000ffff537224 */ /* 0x000fe200078e000a */
[----:B------:R-:W-:Y:S02]  /*8650*/  F2FP.F16.F32.PACK_AB R10, R81, R209 ;  /* 0x000000d1510a723e */ /* 0x000fe400000000ff */
[----:B------:R-:W-:-:S02]  /*8660*/  F2FP.F16.F32.PACK_AB R217, R151, R18 ;  /* 0x0000001297d9723e */ /* 0x000fc400000000ff */
[----:B------:R-:W2:Y:S01]  /*8670*/  LDL.LU R151, [R1+0x8c] ;  /* 0x00008c0001977983 */ /* 0x000ea20000300800 */
[----:B------:R-:W-:-:S03]  /*8680*/  F2FP.F16.F32.PACK_AB R18, R84, R212 ;  /* 0x000000d45412723e */ /* 0x000fc600000000ff */
[----:B------:R-:W3:Y:S04]  /*8690*/  LDL.LU R149, [R1+0x90] ;  /* 0x0000900001957983 */ /* 0x000ee80000300800 */
[----:B------:R-:W4:Y:S04]  /*86a0*/  LDL.LU R86, [R1+0xb8] ;  /* 0x0000b80001567983 */ /* 0x000f280000300800 */
[----:B------:R-:W2:Y:S04]  /*86b0*/  LDL.LU R214, [R1+0x98] ;  /* 0x0000980001d67983 */ /* 0x000ea80000300800 */
[----:B------:R-:W2:Y:S04]  /*86c0*/  LDL.LU R84, [R1+0xa4] ;  /* 0x0000a40001547983 */ /* 0x000ea80000300800 */
[----:B------:R-:W2:Y:S04]  /*86d0*/  LDL.LU R212, [R1+0x94] ;  /* 0x0000940001d47983 */ /* 0x000ea80000300800 */
[----:B------:R-:W2:Y:S04]  /*86e0*/  LDL.LU R150, [R1+0x9c] ;  /* 0x00009c0001967983 */ /* 0x000ea80000300800 */
[----:B------:R-:W2:Y:S04]  /*86f0*/  LDL.LU R148, [R1+0xa0] ;  /* 0x0000a00001947983 */ /* 0x000ea80000300800 */
[----:B------:R-:W2:Y:S01]  /*8700*/  LDL.LU R211, [R1+0xa8] ;  /* 0x0000a80001d37983 */ /* 0x000ea20000300800 */
[----:B------:R-:W-:Y:S01]  /*8710*/  F2FP.F16.F32.PACK_AB R4, R144, R15 ;  /* 0x0000000f9004723e */ /* 0x000fe200000000ff */
[----:B------:R-:W-:-:S02]  /*8720*/  IMAD.MOV.U32 R81, RZ, RZ, R6 ;  /* 0x000000ffff517224 */ /* 0x000fc400078e0006 */
[----:B------:R-:W2:Y:S01]  /*8730*/  LDL.LU R209, [R1+0xb4] ;  /* 0x0000b40001d17983 */ /* 0x000ea20000300800 */
[----:B------:R-:W-:Y:S01]  /*8740*/  F2FP.F16.F32.PACK_AB R9, R147, R9 ;  /* 0x000000099309723e */ /* 0x000fe200000000ff */
[----:B------:R-:W-:Y:S01]  /*8750*/  IMAD.MOV.U32 R147, RZ, RZ, R7 ;  /* 0x000000ffff937224 */ /* 0x000fe200078e0007 */
[----:B------:R-:W-:Y:S02]  /*8760*/  F2FP.F16.F32.PACK_AB R15, R79, R207 ;  /* 0x000000cf4f0f723e */ /* 0x000fe400000000ff */
[----:B------:R-:W-:Y:S02]  /*8770*/  F2FP.F16.F32.PACK_AB R79, R75, R203 ;  /* 0x000000cb4b4f723e */ /* 0x000fe400000000ff */
[----:B------:R-:W-:Y:S01]  /*8780*/  F2FP.F16.F32.PACK_AB R7, R82, R210 ;  /* 0x000000d25207723e */ /* 0x000fe200000000ff */
[----:B------:R-:W-:Y:S01]  /*8790*/  IMAD.MOV.U32 R82, RZ, RZ, R13 ;  /* 0x000000ffff527224 */ /* 0x000fe200078e000d */
[----:B------:R-:W-:Y:S02]  /*87a0*/  F2FP.F16.F32.PACK_AB R75, R74, R202 ;  /* 0x000000ca4a4b723e */ /* 0x000fe400000000ff */
[----:B------:R-:W-:-:S02]  /*87b0*/  F2FP.F16.F32.PACK_AB R74, R72, R200 ;  /* 0x000000c8484a723e */ /* 0x000fc400000000ff */
[----:B------:R-:W-:Y:S02]  /*87c0*/  F2FP.F16.F32.PACK_AB R72, R136, R83 ;  /* 0x000000538848723e */ /* 0x000fe400000000ff */
[----:B------:R-:W-:Y:S02]  /*87d0*/  F2FP.F16.F32.PACK_AB R83, R71, R199 ;  /* 0x000000c74753723e */ /* 0x000fe400000000ff */
[----:B------:R-:W-:Y:S02]  /*87e0*/  F2FP.F16.F32.PACK_AB R5, R146, R14 ;  /* 0x0000000e9205723e */ /* 0x000fe400000000ff */
[----:B------:R-:W-:Y:S02]  /*87f0*/  F2FP.F16.F32.PACK_AB R71, R70, R198 ;  /* 0x000000c64647723e */ /* 0x000fe400000000ff */
[----:B------:R-:W-:Y:S02]  /*8800*/  F2FP.F16.F32.PACK_AB R14, R77, R205 ;  /* 0x000000cd4d0e723e */ /* 0x000fe400000000ff */
[----:B------:R-:W-:-:S02]  /*8810*/  F2FP.F16.F32.PACK_AB R70, R68, R196 ;  /* 0x000000c44446723e */ /* 0x000fc400000000ff */
[----:B------:R-:W-:Y:S02]  /*8820*/  F2FP.F16.F32.PACK_AB R77, R139, R82 ;  /* 0x000000528b4d723e */ /* 0x000fe400000000ff */
[----:B------:R-:W-:Y:S02]  /*8830*/  F2FP.F16.F32.PACK_AB R82, R69, R197 ;  /* 0x000000c54552723e */ /* 0x000fe400000000ff */
[----:B------:R-:W-:Y:S01]  /*8840*/  F2FP.F16.F32.PACK_AB R8, R145, R8 ;  /* 0x000000089108723e */ /* 0x000fe200000000ff */
[----:B------:R-:W-:Y:S01]  /*8850*/  IMAD.MOV.U32 R145, RZ, RZ, R12 ;  /* 0x000000ffff917224 */ /* 0x000fe200078e000c */
[----:B------:R-:W-:Y:S02]  /*8860*/  F2FP.F16.F32.PACK_AB R13, R143, R22 ;  /* 0x000000168f0d723e */ /* 0x000fe400000000ff */
        /* <DEDUP_REMOVED lines=44> */
[----:B---3--:R-:W-:Y:S02]  /*8b30*/  F2FP.F16.F32.PACK_AB R60, R124, R149 ;  /* 0x000000957c3c723e */ /* 0x008fe400000000ff */
[----:B------:R-:W-:Y:S02]  /*8b40*/  F2FP.F16.F32.PACK_AB R124, R121, R213 ;  /* 0x000000d5797c723e */ /* 0x000fe400000000ff */
[----:B----4-:R-:W-:Y:S02]  /*8b50*/  F2FP.F16.F32.PACK_AB R69, R134, R86 ;  /* 0x000000568645723e */ /* 0x010fe400000000ff */
[----:B------:R-:W-:Y:S02]  /*8b60*/  F2FP.F16.F32.PACK_AB R86, R65, R193 ;  /* 0x000000c14156723e */ /* 0x000fe400000000ff */
[----:B------:R-:W-:Y:S02]  /*8b70*/  F2FP.F16.F32.PACK_AB R121, R119, R235 ;  /* 0x000000eb7779723e */ /* 0x000fe400000000ff */
[----:B------:R-:W-:-:S02]  /*8b80*/  F2FP.F16.F32.PACK_AB R119, R51, R179 ;  /* 0x000000b33377723e */ /* 0x000fc400000000ff */
[----:B--2---:R-:W-:Y:S02]  /*8b90*/  F2FP.F16.F32.PACK_AB R84, R129, R84 ;  /* 0x000000548154723e */ /* 0x004fe400000000ff */
        /* <DEDUP_REMOVED lines=49> */
[----:B------:R-:W-:-:S07]  /*8eb0*/  F2FP.F16.F32.PACK_AB R39, R26, R154 ;  /* 0x0000009a1a27723e */ /* 0x000fce00000000ff */
.L_x_0:
[----:B------:R-:W0:Y:S01]  /*8ec0*/  S2R R24, SR_TID.X ;  /* 0x0000000000187919 */ /* 0x000e220000002100 */
[C---:B-----5:R-:W-:Y:S01]  /*8ed0*/  VIADD R25, R232.reuse, 0x7f ;  /* 0x0000007fe8197836 */ /* 0x060fe20000000000 */
[----:B------:R-:W-:Y:S01]  /*8ee0*/  ULDC UR4, c[0x0][0x22c] ;  /* 0x00008b0000047ab9 */ /* 0x000fe20000000800 */
[----:B------:R-:W-:Y:S01]  /*8ef0*/  VIADD R26, R232, 0x1 ;  /* 0x00000001e81a7836 */ /* 0x000fe20000000000 */
[----:B------:R-:W-:Y:S01]  /*8f00*/  ULDC.64 UR28, c[0x0][0x228] ;  /* 0x00008a00001c7ab9 */ /* 0x000fe20000000a00 */
[----:B------:R-:W-:Y:S01]  /*8f10*/  ULDC.64 UR6, c[0x0][0x228] ;  /* 0x00008a0000067ab9 */ /* 0x000fe20000000a00 */
[----:B------:R-:W-:Y:S01]  /*8f20*/  ISETP.GE.AND P2, PT, R25, UR29, PT ;  /* 0x0000001d19007c0c */ /* 0x000fe2000bf46270 */
[----:B------:R-:W-:Y:S01]  /*8f30*/  ULDC.64 UR30, c[0x0][0x228] ;  /* 0x00008a00001e7ab9 */ /* 0x000fe20000000a00 */
[----:B------:R-:W-:Y:S01]  /*8f40*/  ISETP.GE.AND P0, PT, R26, UR4, PT ;  /* 0x000000041a007c0c */ /* 0x000fe2000bf06270 */
[----:B------:R-:W-:Y:S01]  /*8f50*/  ULDC UR4, c[0x0][0x22c] ;  /* 0x00008b0000047ab9 */ /* 0x000fe20000000800 */
[----:B------:R-:W-:Y:S01]  /*8f60*/  ISETP.GE.AND P3, PT, R233, UR6, PT ;  /* 0x00000006e9007c0c */ /* 0x000fe2000bf66270 */
[----:B------:R-:W-:Y:S01]  /*8f70*/  ULDC.64 UR24, c[0x0][0x228] ;  /* 0x00008a0000187ab9 */ /* 0x000fe20000000a00 */
[----:B------:R-:W-:Y:S01]  /*8f80*/  ULDC UR26, c[0x0][0x248] ;  /* 0x00009200001a7ab9 */ /* 0x000fe20000000800 */
[----:B------:R-:W-:Y:S01]  /*8f90*/  ULDC.64 UR22, c[0x0][0x228] ;  /* 0x00008a0000167ab9 */ /* 0x000fe20000000a00 */
[----:B------:R-:W-:Y:S01]  /*8fa0*/  ISETP.LT.AND P3, PT, R232, UR31, !P3 ;  /* 0x0000001fe8007c0c */ /* 0x000fe2000df61270 */
[----:B------:R-:W-:Y:S01]  /*8fb0*/  ULDC.64 UR20, c[0x0][0x228] ;  /* 0x00008a0000147ab9 */ /* 0x000fe20000000a00 */
[----:B------:R-:W-:Y:S01]  /*8fc0*/  ULDC.64 UR18, c[0x0][0x228] ;  /* 0x00008a0000127ab9 */ /* 0x000fe20000000a00 */
[----:B------:R-:W-:Y:S01]  /*8fd0*/  ULDC.64 UR16, c[0x0][0x228] ;  /* 0x00008a0000107ab9 */ /* 0x000fe20000000a00 */
[----:B------:R-:W-:Y:S01]  /*8fe0*/  ULDC.64 UR10, c[0x0][0x228] ;  /* 0x00008a00000a7ab9 */ /* 0x000fe20000000a00 */
[----:B------:R-:W-:Y:S01]  /*8ff0*/  ULDC.64 UR8, c[0x0][0x228] ;  /* 0x00008a0000087ab9 */ /* 0x000fe20000000a00 */
[----:B0-----:R-:W-:-:S02]  /*9000*/  IMAD.SHL.U32 R0, R24, 0x10, RZ ;  /* 0x0000001018007824 */ /* 0x001fc400078e00ff */
[----:B------:R-:W-:-:S03]  /*9010*/  IMAD.SHL.U32 R2, R24, 0x40, RZ ;  /* 0x0000004018027824 */ /* 0x000fc600078e00ff */
[----:B------:R-:W-:Y:S02]  /*9020*/  LOP3.LUT R0, R0, 0xf0, RZ, 0xc0, !PT ;  /* 0x000000f000007812 */ /* 0x000fe400078ec0ff */
[----:B------:R-:W-:Y:S01]  /*9030*/  LOP3.LUT R3, R2, 0x400, RZ, 0xc0, !PT ;  /* 0x0000040002037812 */ /* 0x000fe200078ec0ff */
[----:B------:R-:W-:-:S03]  /*9040*/  VIADD R2, R232, 0x2 ;  /* 0x00000002e8027836 */ /* 0x000fc60000000000 */
[----:B------:R-:W-:Y:S02]  /*9050*/  IADD3 R0, R3, UR12, R0 ;  /* 0x0000000c03007c10 */ /* 0x000fe4000fffe000 */
[C---:B------:R-:W-:Y:S02]  /*9060*/  LOP3.LUT R3, R24.reuse, 0x60, RZ, 0xc0, !PT ;  /* 0x0000006018037812 */ /* 0x040fe400078ec0ff */
[----:B------:R-:W-:Y:S01]  /*9070*/  LOP3.LUT R24, R24, 0x7f, RZ, 0xc0, !PT ;  /* 0x0000007f18187812 */ /* 0x000fe200078ec0ff */
[----:B------:R-:W-:Y:S01]  /*9080*/  BAR.SYNC.DEFER_BLOCKING 0x0 ;  /* 0x0000000000007b1d */ /* 0x000fe20000010000 */
[----:B------:R-:W-:Y:S01]  /*9090*/  ISETP.GE.AND P5, PT, R2, UR4, PT ;  /* 0x0000000402007c0c */ /* 0x000fe2000bfa6270 */
[----:B------:R-:W-:Y:S01]  /*90a0*/  IMAD R140, R3, 0x8, R0 ;  /* 0x00000008038c7824 */ /* 0x000fe200078e0200 */
[----:B------:R-:W-:Y:S01]  /*90b0*/  LEA R0, R24, UR12, 0x4 ;  /* 0x0000000c18007c11 */ /* 0x000fe2000f8e20ff */
[----:B------:R-:W-:Y:S02]  /*90c0*/  VIADD R2, R232, 0x3 ;  /* 0x00000003e8027836 */ /* 0x000fe40000000000 */
[----:B------:R-:W-:Y:S01]  /*90d0*/  ULDC UR4, c[0x0][0x22c] ;  /* 0x00008b0000047ab9 */ /* 0x000fe20000000800 */
[----:B------:R-:W-:-:S02]  /*90e0*/  ULDC.64 UR12, c[0x0][0x228] ;  /* 0x00008a00000c7ab9 */ /* 0x000fc40000000a00 */
[----:B------:R-:W-:Y:S01]  /*90f0*/  ISETP.GE.AND P1, PT, R2, UR4, PT ;  /* 0x0000000402007c0c */ /* 0x000fe2000bf26270 */
[----:B------:R-:W-:Y:S01]  /*9100*/  ULDC.64 UR4, c[0x0][0x220] ;  /* 0x0000880000047ab9 */ /* 0x000fe20000000a00 */
[----:B------:R-:W0:Y:S01]  /*9110*/  LDC R2, c[0x0][0x244] ;  /* 0x00009100ff027b82 */ /* 0x000e220000000800 */
[----:B------:R-:W-:Y:S07]  /*9120*/  STSM.16.M88.4 [R140], R36 ;  /* 0x000000248c007844 */ /* 0x000fee0000000200 */
[----:B------:R-:W-:Y:S01]  /*9130*/  BAR.SYNC.DEFER_BLOCKING 0x0 ;  /* 0x0000000000007b1d */ /* 0x000fe20000010000 */
[----:B0-----:R-:W-:-:S05]  /*9140*/  IMAD R3, R233, R2, RZ ;  /* 0x00000002e9037224 */ /* 0x001fca00078e02ff */
[----:B------:R-:W0:Y:S02]  /*9150*/  LDS.128 R24, [R0] ;  /* 0x0000000000187984 */ /* 0x000e240000000c00 */
[----:B------:R-:W-:Y:S06]  /*9160*/  BAR.SYNC.DEFER_BLOCKING 0x0 ;  /* 0x0000000000007b1d */ /* 0x000fec0000010000 */
[----:B------:R-:W-:Y:S02]  /*9170*/  STSM.16.M88.4 [R140], R40 ;  /* 0x000000288c007844 */ /* 0x000fe40000000200 */
[----:B------:R-:W-:Y:S06]  /*9180*/  BAR.SYNC.DEFER_BLOCKING 0x0 ;  /* 0x0000000000007b1d */ /* 0x000fec0000010000 */
[----:B------:R-:W1:Y:S02]  /*9190*/  LDS.128 R28, [R0] ;  /* 0x00000000001c7984 */ /* 0x000e640000000c00 */
[----:B------:R-:W-:Y:S06]  /*91a0*/  BAR.SYNC.DEFER_BLOCKING 0x0 ;  /* 0x0000000000007b1d */ /* 0x000fec0000010000 */
[----:B------:R-:W-:Y:S02]  /*91b0*/  STSM.16.M88.4 [R140], R44 ;  /* 0x0000002c8c007844 */ /* 0x000fe40000000200 */
[----:B------:R-:W-:Y:S06]  /*91c0*/  BAR.SYNC.DEFER_BLOCKING 0x0 ;  /* 0x0000000000007b1d */ /* 0x000fec0000010000 */
[----:B------:R-:W-:Y:S02]  /*91d0*/  LDS.128 R32, [R0] ;  /* 0x0000000000207984 */ /* 0x000fe40000000c00 */
[----:B------:R-:W-:Y:S06]  /*91e0*/  BAR.SYNC.DEFER_BLOCKING 0x0 ;  /* 0x0000000000007b1d */ /* 0x000fec0000010000 */
[----:B------:R-:W-:Y:S02]  /*91f0*/  STSM.16.M88.4 [R140], R96 ;  /* 0x000000608c007844 */ /* 0x000fe40000000200 */
[----:B------:R-:W-:Y:S06]  /*9200*/  BAR.SYNC.DEFER_BLOCKING 0x0 ;  /* 0x0000000000007b1d */ /* 0x000fec0000010000 */
[----:B------:R-:W-:Y:S02]  /*9210*/  LDS.128 R36, [R0] ;  /* 0x0000000000247984 */ /* 0x000fe40000000c00 */
[----:B------:R-:W-:Y:S06]  /*9220*/  BAR.SYNC.DEFER_BLOCKING 0x0 ;  /* 0x0000000000007b1d */ /* 0x000fec0000010000 */
[----:B------:R-:W-:Y:S02]  /*9230*/  STSM.16.M88.4 [R140], R148 ;  /* 0x000000948c007844 */ /* 0x000fe40000000200 */
[----:B------:R-:W-:Y:S06]  /*9240*/  BAR.SYNC.DEFER_BLOCKING 0x0 ;  /* 0x0000000000007b1d */ /* 0x000fec0000010000 */
[----:B------:R-:W2:Y:S02]  /*9250*/  LDS.128 R40, [R0] ;  /* 0x0000000000287984 */ /* 0x000ea40000000c00 */
[----:B------:R-:W-:Y:S06]  /*9260*/  BAR.SYNC.DEFER_BLOCKING 0x0 ;  /* 0x0000000000007b1d */ /* 0x000fec0000010000 */
[----:B------:R-:W-:Y:S02]  /*9270*/  STSM.16.M88.4 [R140], R100 ;  /* 0x000000648c007844 */ /* 0x000fe40000000200 */
[----:B------:R-:W-:Y:S06]  /*9280*/  BAR.SYNC.DEFER_BLOCKING 0x0 ;  /* 0x0000000000007b1d */ /* 0x000fec0000010000 */
[----:B------:R-:W3:Y:S02]  /*9290*/  LDS.128 R44, [R0] ;  /* 0x00000000002c7984 */ /* 0x000ee40000000c00 */
[----:B------:R-:W-:Y:S06]  /*92a0*/  BAR.SYNC.DEFER_BLOCKING 0x0 ;  /* 0x0000000000007b1d */ /* 0x000fec0000010000 */
[----:B------:R-:W-:Y:S02]  /*92b0*/  STSM.16.M88.4 [R140], R144 ;  /* 0x000000908c007844 */ /* 0x000fe40000000200 */
[----:B------:R-:W-:Y:S06]  /*92c0*/  BAR.SYNC.DEFER_BLOCKING 0x0 ;  /* 0x0000000000007b1d */ /* 0x000fec0000010000 */
[----:B------:R-:W-:Y:S02]  /*92d0*/  LDS.128 R88, [R0] ;  /* 0x0000000000587984 */ /* 0x000fe40000000c00 */
[----:B------:R-:W-:Y:S06]  /*92e0*/  BAR.SYNC.DEFER_BLOCKING 0x0 ;  /* 0x0000000000007b1d */ /* 0x000fec0000010000 */
[----:B------:R-:W-:Y:S02]  /*92f0*/  STSM.16.M88.4 [R140], R104 ;  /* 0x000000688c007844 */ /* 0x000fe40000000200 */
[----:B------:R-:W-:Y:S06]  /*9300*/  BAR.SYNC.DEFER_BLOCKING 0x0 ;  /* 0x0000000000007b1d */ /* 0x000fec0000010000 */
[----:B------:R-:W4:Y:S02]  /*9310*/  LDS.128 R92, [R0] ;  /* 0x00000000005c7984 */ /* 0x000f240000000c00 */
        /* <DEDUP_REMOVED lines=73> */
[----:B------:R0:W-:Y:S02]  /*97b0*/  STSM.16.M88.4 [R140], R20 ;  /* 0x000000148c007844 */ /* 0x0001e40000000200 */
[----:B------:R-:W-:Y:S01]  /*97c0*/  BAR.SYNC.DEFER_BLOCKING 0x0 ;  /* 0x0000000000007b1d */ /* 0x000fe20000010000 */
[----:B0-----:R-:W-:Y:S01]  /*97d0*/  IMAD R20, R2, 0x80, R3 ;  /* 0x0000008002147824 */ /* 0x001fe200078e0203 */
[----:B------:R-:W-:Y:S01]  /*97e0*/  LEA R2, P6, R3, UR4, 0x1 ;  /* 0x0000000403027c11 */ /* 0x000fe2000f8c08ff */
[----:B------:R-:W-:-:S03]  /*97f0*/  VIADD R22, R232, 0x5 ;  /* 0x00000005e8167836 */ /* 0x000fc60000000000 */
[----:B------:R-:W-:Y:S02]  /*9800*/  LEA.HI.X.SX32 R3, R3, UR5, 0x1, P6 ;  /* 0x0000000503037c11 */ /* 0x000fe4000b0f0eff */
[----:B------:R-:W-:Y:S01]  /*9810*/  ISETP.GE.AND P6, PT, R232, UR7, PT ;  /* 0x00000007e8007c0c */ /* 0x000fe2000bfc6270 */
[----:B------:R-:W-:-:S03]  /*9820*/  ULDC.64 UR6, c[0x0][0x228] ;  /* 0x00008a0000067ab9 */ /* 0x000fc60000000a00 */
[----:B------:R-:W-:Y:S01]  /*9830*/  ISETP.LT.AND P6, PT, R250, UR24, !P6 ;  /* 0x00000018fa007c0c */ /* 0x000fe2000f7c1270 */
[----:B------:R-:W-:Y:S01]  /*9840*/  LDS.128 R84, [R0] ;  /* 0x0000000000547984 */ /* 0x000fe20000000c00 */
[----:B------:R-:W-:Y:S06]  /*9850*/  BAR.SYNC.DEFER_BLOCKING 0x0 ;  /* 0x0000000000007b1d */ /* 0x000fec0000010000 */
[----:B------:R-:W-:Y:S02]  /*9860*/  STSM.16.M88.4 [R140], R12 ;  /* 0x0000000c8c007844 */ /* 0x000fe40000000200 */
[----:B------:R-:W-:Y:S06]  /*9870*/  BAR.SYNC.DEFER_BLOCKING 0x0 ;  /* 0x0000000000007b1d */ /* 0x000fec0000010000 */
[----:B------:R-:W0:Y:S02]  /*9880*/  LDS.128 R72, [R0] ;  /* 0x0000000000487984 */ /* 0x000e240000000c00 */
[----:B------:R-:W-:Y:S06]  /*9890*/  BAR.SYNC.DEFER_BLOCKING 0x0 ;  /* 0x0000000000007b1d */ /* 0x000fec0000010000 */
[----:B------:R-:W-:Y:S02]  /*98a0*/  STSM.16.M88.4 [R140], R4 ;  /* 0x000000048c007844 */ /* 0x000fe40000000200 */
[----:B------:R-:W-:Y:S06]  /*98b0*/  BAR.SYNC.DEFER_BLOCKING 0x0 ;  /* 0x0000000000007b1d */ /* 0x000fec0000010000 */
[----:B------:R-:W0:Y:S02]  /*98c0*/  LDS.128 R76, [R0] ;  /* 0x00000000004c7984 */ /* 0x000e240000000c00 */
[----:B------:R-:W-:Y:S06]  /*98d0*/  BAR.SYNC.DEFER_BLOCKING 0x0 ;  /* 0x0000000000007b1d */ /* 0x000fec0000010000 */
[----:B------:R1:W-:Y:S02]  /*98e0*/  STSM.16.M88.4 [R140], R8 ;  /* 0x000000088c007844 */ /* 0x0003e40000000200 */
[----:B------:R-:W-:Y:S01]  /*98f0*/  BAR.SYNC.DEFER_BLOCKING 0x0 ;  /* 0x0000000000007b1d */ /* 0x000fe20000010000 */
[----:B-1----:R-:W-:-:S05]  /*9900*/  LEA R8, P4, R20, UR4, 0x1 ;  /* 0x0000000414087c11 */ /* 0x002fca000f8808ff */
[----:B------:R-:W-:Y:S01]  /*9910*/  ULDC UR4, c[0x0][0x22c] ;  /* 0x00008b0000047ab9 */ /* 0x000fe20000000800 */
[----:B------:R-:W-:Y:S02]  /*9920*/  LEA.HI.X.SX32 R9, R20, UR5, 0x1, P4 ;  /* 0x0000000514097c11 */ /* 0x000fe4000a0f0eff */
[----:B------:R-:W-:Y:S02]  /*9930*/  ISETP.LT.AND P4, PT, R233, UR22, !P0 ;  /* 0x00000016e9007c0c */ /* 0x000fe4000c781270 */
[----:B------:R-:W-:Y:S01]  /*9940*/  ISETP.LT.AND P0, PT, R250, UR20, !P0 ;  /* 0x00000014fa007c0c */ /* 0x000fe2000c701270 */
[----:B------:R-:W1:Y:S01]  /*9950*/  LDS.128 R12, [R0] ;  /* 0x00000000000c7984 */ /* 0x000e620000000c00 */
[----:B------:R-:W-:Y:S06]  /*9960*/  BAR.SYNC.DEFER_BLOCKING 0x0 ;  /* 0x0000000000007b1d */ /* 0x000fec0000010000 */
[----:B------:R2:W-:Y:S02]  /*9970*/  STSM.16.M88.4 [R140], R16 ;  /* 0x000000108c007844 */ /* 0x0005e40000000200 */
[----:B------:R-:W-:Y:S01]  /*9980*/  BAR.SYNC.DEFER_BLOCKING 0x0 ;  /* 0x0000000000007b1d */ /* 0x000fe20000010000 */
[----:B--2---:R-:W-:Y:S01]  /*9990*/  IMAD R17, R232, UR26, RZ ;  /* 0x0000001ae8117c24 */ /* 0x004fe2000f8e02ff */
[----:B------:R-:W-:Y:S01]  /*99a0*/  PRMT R19, R24, 0x7632, R19 ;  /* 0x0000763218137816 */ /* 0x000fe20000000013 */
[----:B------:R-:W-:-:S02]  /*99b0*/  VIADD R18, R232, 0x4 ;  /* 0x00000004e8127836 */ /* 0x000fc40000000000 */
[C---:B------:R-:W-:Y:S02]  /*99c0*/  VIADD R23, R17.reuse, UR26 ;  /* 0x0000001a11177c36 */ /* 0x040fe40008000000 */
[----:B------:R-:W-:-:S04]  /*99d0*/  IMAD.WIDE R10, R17, 0x2, R2 ;  /* 0x00000002110a7825 */ /* 0x000fc800078e0202 */
[--C-:B------:R-:W-:Y:S01]  /*99e0*/  IMAD.WIDE R16, R17, 0x2, R8.reuse ;  /* 0x0000000211107825 */ /* 0x100fe200078e0208 */
[----:B------:R-:W2:Y:S03]  /*99f0*/  LDS.128 R4, [R0] ;  /* 0x0000000000047984 */ /* 0x000ea60000000c00 */
[----:B------:R-:W-:Y:S01]  /*9a00*/  IMAD.WIDE R20, R23, 0x2, R8 ;  /* 0x0000000217147825 */ /* 0x000fe200078e0208 */
[----:B------:R-:W-:Y:S06]  /*9a10*/  BAR.SYNC.DEFER_BLOCKING 0x0 ;  /* 0x0000000000007b1d */ /* 0x000fec0000010000 */
[----:B------:R-:W-:Y:S02]  /*9a20*/  STSM.16.M88.4 [R140], R216 ;  /* 0x000000d88c007844 */ /* 0x000fe40000000200 */
[----:B------:R-:W-:Y:S06]  /*9a30*/  BAR.SYNC.DEFER_BLOCKING 0x0 ;  /* 0x0000000000007b1d */ /* 0x000fec0000010000 */
[----:B------:R3:W-:Y:S01]  /*9a40*/  @P3 STG.E.U16 desc[UR14][R10.64], R24 ;  /* 0x000000180a003986 */ /* 0x0007e2000c10150e */
[----:B------:R-:W-:Y:S01]  /*9a50*/  ISETP.GE.AND P3, PT, R18, UR4, PT ;  /* 0x0000000412007c0c */ /* 0x000fe2000bf66270 */
[----:B------:R-:W-:-:S02]  /*9a60*/  ULDC UR4, c[0x0][0x22c] ;  /* 0x00008b0000047ab9 */ /* 0x000fc40000000800 */
[----:B------:R4:W-:Y:S01]  /*9a70*/  @P6 STG.E.U16 desc[UR14][R16.64], R19 ;  /* 0x0000001310006986 */ /* 0x0009e2000c10150e */
[----:B------:R-:W-:Y:S01]  /*9a80*/  ISETP.LT.AND P6, PT, R233, UR18, !P5 ;  /* 0x00000012e9007c0c */ /* 0x000fe2000efc1270 */
[----:B------:R-:W-:Y:S01]  /*9a90*/  ULDC UR18, c[0x0][0x228] ;  /* 0x00008a0000127ab9 */ /* 0x000fe20000000800 */
[----:B------:R-:W-:Y:S01]  /*9aa0*/  ISETP.LT.AND P5, PT, R250, UR16, !P5 ;  /* 0x00000010fa007c0c */ /* 0x000fe2000efa1270 */
[----:B------:R-:W-:Y:S01]  /*9ab0*/  ULDC UR16, c[0x0][0x228] ;  /* 0x00008a0000107ab9 */ /* 0x000fe20000000800 */
[----:B---3--:R-:W-:Y:S02]  /*9ac0*/  PRMT R11, R28, 0x7632, R11 ;  /* 0x000076321c0b7816 */ /* 0x008fe4000000000b */
[----:B------:R-:W-:Y:S01]  /*9ad0*/  PRMT R24, R40, 0x7632, R24 ;  /* 0x0000763228187816 */ /* 0x000fe20000000018 */
[----:B----4-:R-:W-:-:S04]  /*9ae0*/  IMAD.WIDE R18, R23, 0x2, R2 ;  /* 0x0000000217127825 */ /* 0x010fc800078e0202 */
[----:B------:R-:W-:Y:S01]  /*9af0*/  VIADD R23, R23, UR26 ;  /* 0x0000001a17177c36 */ /* 0x000fe20008000000 */
[----:B------:R3:W-:Y:S01]  /*9b00*/  @P4 STG.E.U16 desc[UR14][R18.64], R28 ;  /* 0x0000001c12004986 */ /* 0x0007e2000c10150e */
[----:B------:R-:W-:Y:S01]  /*9b10*/  ISETP.GE.AND P4, PT, R22, UR4, PT ;  /* 0x0000000416007c0c */ /* 0x000fe2000bf86270 */
[----:B------:R-:W-:Y:S01]  /*9b20*/  ULDC UR4, c[0x0][0x22c] ;  /* 0x00008b0000047ab9 */ /* 0x000fe20000000800 */
[----:B------:R-:W-:Y:S01]  /*9b30*/  IMAD.WIDE R16, R23, 0x2, R8 ;  /* 0x0000000217107825 */ /* 0x000fe200078e0208 */
[----:B------:R4:W-:Y:S01]  /*9b40*/  @P0 STG.E.U16 desc[UR14][R20.64], R11 ;  /* 0x0000000b14000986 */ /* 0x0009e2000c10150e */
[----:B------:R-:W-:Y:S01]  /*9b50*/  ISETP.LT.AND P0, PT, R233, UR12, !P1 ;  /* 0x0000000ce9007c0c */ /* 0x000fe2000cf01270 */
[----:B------:R-:W-:Y:S01]  /*9b60*/  ULDC UR12, c[0x0][0x228] ;  /* 0x00008a00000c7ab9 */ /* 0x000fe20000000800 */
[----:B------:R-:W-:Y:S01]  /*9b70*/  ISETP.LT.AND P1, PT, R250, UR10, !P1 ;  /* 0x0000000afa007c0c */ /* 0x000fe2000cf21270 */
[----:B------:R-:W-:Y:S01]  /*9b80*/  ULDC UR10, c[0x0][0x228] ;  /* 0x00008a00000a7ab9 */ /* 0x000fe20000000800 */
[----:B------:R-:W-:Y:S01]  /*9b90*/  VIADD R22, R232, 0x9 ;  /* 0x00000009e8167836 */ /* 0x000fe20000000000 */
[----:B---3--:R-:W-:Y:S01]  /*9ba0*/  PRMT R19, R25, 0x7632, R19 ;  /* 0x0000763219137816 */ /* 0x008fe20000000013 */
[----:B----4-:R-:W-:-:S04]  /*9bb0*/  IMAD.WIDE R10, R23, 0x2, R2 ;  /* 0x00000002170a7825 */ /* 0x010fc800078e0202 */
[----:B------:R-:W-:Y:S01]  /*9bc0*/  VIADD R23, R23, UR26 ;  /* 0x0000001a17177c36 */ /* 0x000fe20008000000 */
[----:B------:R3:W-:Y:S01]  /*9bd0*/  @P6 STG.E.U16 desc[UR14][R10.64], R25 ;  /* 0x000000190a006986 */ /* 0x0007e2000c10150e */
[----:B------:R-:W-:Y:S02]  /*9be0*/  VIADD R20, R232, 0x6 ;  /* 0x00000006e8147836 */ /* 0x000fe40000000000 */
[----:B------:R-:W-:Y:S01]  /*9bf0*/  VIADD R21, R23, UR26 ;  /* 0x0000001a17157c36 */ /* 0x000fe20008000000 */
[----:B------:R4:W-:Y:S01]  /*9c00*/  @P5 STG.E.U16 desc[UR14][R16.64], R19 ;  /* 0x0000001310005986 */ /* 0x0009e2000c10150e */
[----:B------:R-:W-:Y:S01]  /*9c10*/  ISETP.LT.AND P5, PT, R233, UR8, !P3 ;  /* 0x00000008e9007c0c */ /* 0x000fe2000dfa1270 */
[----:B------:R-:W-:Y:S01]  /*9c20*/  ULDC UR8, c[0x0][0x228] ;  /* 0x00008a0000087ab9 */ /* 0x000fe20000000800 */
[----:B------:R-:W-:Y:S01]  /*9c30*/  ISETP.GE.AND P6, PT, R20, UR4, PT ;  /* 0x0000000414007c0c */ /* 0x000fe2000bfc6270 */
[----:B------:R-:W-:Y:S01]  /*9c40*/  VIADD R20, R232, 0x7 ;  /* 0x00000007e8147836 */ /* 0x000fe20000000000 */
[----:B------:R-:W-:Y:S01]  /*9c50*/  ISETP.LT.AND P3, PT, R250, UR6, !P3 ;  /* 0x00000006fa007c0c */ /* 0x000fe2000df61270 */
[----:B------:R-:W-:Y:S01]  /*9c60*/  ULDC UR4, c[0x0][0x22c] ;  /* 0x00008b0000047ab9 */ /* 0x000fe20000000800 */
[----:B------:R-:W-:Y:S01]  /*9c70*/  ULDC UR6, c[0x0][0x228] ;  /* 0x00008a0000067ab9 */ /* 0x000fe20000000800 */
[----:B---3--:R-:W-:-:S04]  /*9c80*/  IMAD.WIDE R10, R23, 0x2, R8 ;  /* 0x00000002170a7825 */ /* 0x008fc800078e0208 */
[----:B----4-:R-:W-:-:S04]  /*9c90*/  IMAD.WIDE R18, R23, 0x2, R2 ;  /* 0x0000000217127825 */ /* 0x010fc800078e0202 */
[----:B------:R-:W-:Y:S01]  /*9ca0*/  IMAD.WIDE R16, R21, 0x2, R2 ;  /* 0x0000000215107825 */ /* 0x000fe200078e0202 */
[----:B------:R3:W-:Y:S01]  /*9cb0*/  @P0 STG.E.U16 desc[UR14][R18.64], R29 ;  /* 0x0000001d12000986 */ /* 0x0007e2000c10150e */
[----:B------:R-:W-:Y:S01]  /*9cc0*/  ISETP.GE.AND P0, PT, R20, UR4, PT ;  /* 0x0000000414007c0c */ /* 0x000fe2000bf06270 */
[----:B------:R-:W-:Y:S01]  /*9cd0*/  ULDC.64 UR4, c[0x0][0x228] ;  /* 0x00008a0000047ab9 */ /* 0x000fe20000000a00 */
[----:B------:R-:W-:Y:S01]  /*9ce0*/  VIADD R20, R232, 0x8 ;  /* 0x00000008e8147836 */ /* 0x000fe20000000000 */
[----:B---3--:R-:W-:-:S05]  /*9cf0*/  PRMT R19, R29, 0x7632, R19 ;  /* 0x000076321d137816 */ /* 0x008fca0000000013 */
[----:B------:R3:W-:Y:S01]  /*9d00*/  @P1 STG.E.U16 desc[UR14][R10.64], R19 ;  /* 0x000000130a001986 */ /* 0x0007e2000c10150e */
[C---:B------:R-:W-:Y:S02]  /*9d10*/  ISETP.LT.AND P1, PT, R250.reuse, UR28, !P4 ;  /* 0x0000001cfa007c0c */ /* 0x040fe4000e721270 */
[C---:B------:R-:W-:Y:S01]  /*9d20*/  ISETP.LT.AND P4, PT, R233.reuse, UR4, !P4 ;  /* 0x00000004e9007c0c */ /* 0x040fe2000e781270 */
[----:B------:R4:W-:Y:S01]  /*9d30*/  @P5 STG.E.U16 desc[UR14][R16.64], R26 ;  /* 0x0000001a10005986 */ /* 0x0009e2000c10150e */
[----:B------:R-:W-:Y:S01]  /*9d40*/  ISETP.LT.AND P5, PT, R233, UR30, !P6 ;  /* 0x0000001ee9007c0c */ /* 0x000fe2000f7a1270 */
[----:B------:R-:W-:Y:S01]  /*9d50*/  ULDC UR4, c[0x0][0x22c] ;  /* 0x00008b0000047ab9 */ /* 0x000fe20000000800 */
[----:B------:R-:W-:Y:S01]  /*9d60*/  ISETP.LT.AND P6, PT, R250, UR6, !P6 ;  /* 0x00000006fa007c0c */ /* 0x000fe2000f7c1270 */
[----:B------:R-:W-:Y:S01]  /*9d70*/  ULDC UR6, c[0x0][0x228] ;  /* 0x00008a0000067ab9 */ /* 0x000fe20000000800 */
[----:B---3--:R-:W-:Y:S01]  /*9d80*/  IMAD.WIDE R18, R21, 0x2, R8 ;  /* 0x0000000215127825 */ /* 0x008fe200078e0208 */
[----:B------:R-:W-:-:S03]  /*9d90*/  PRMT R11, R26, 0x7632, R11 ;  /* 0x000076321a0b7816 */ /* 0x000fc6000000000b */
[----:B------:R-:W-:Y:S02]  /*9da0*/  VIADD R21, R21, UR26 ;  /* 0x0000001a15157c36 */ /* 0x000fe40008000000 */
[----:B------:R3:W-:Y:S01]  /*9db0*/  @P3 STG.E.U16 desc[UR14][R18.64], R11 ;  /* 0x0000000b12003986 */ /* 0x0007e2000c10150e */
[----:B------:R-:W-:Y:S01]  /*9dc0*/  ISETP.GE.AND P3, PT, R20, UR4, PT ;  /* 0x0000000414007c0c */ /* 0x000fe2000bf66270 */
[C---:B------:R-:W-:Y:S01]  /*9dd0*/  VIADD R23, R21.reuse, UR26 ;  /* 0x0000001a15177c36 */ /* 0x040fe20008000000 */
[----:B------:R-:W-:Y:S01]  /*9de0*/  ULDC UR4, c[0x0][0x22c] ;  /* 0x00008b0000047ab9 */ /* 0x000fe20000000800 */
[----:B----4-:R-:W-:-:S04]  /*9df0*/  IMAD.WIDE R16, R21, 0x2, R8 ;  /* 0x0000000215107825 */ /* 0x010fc800078e0208 */
[----:B------:R-:W-:Y:S02]  /*9e00*/  VIADD R25, R23, UR26 ;  /* 0x0000001a17197c36 */ /* 0x000fe40008000000 */
[----:B---3--:R-:W-:Y:S01]  /*9e10*/  IMAD.WIDE R10, R21, 0x2, R2 ;  /* 0x00000002150a7825 */ /* 0x008fe200078e0202 */
[----:B------:R-:W-:-:S03]  /*9e20*/  PRMT R19, R30, 0x7632, R19 ;  /* 0x000076321e137816 */ /* 0x000fc60000000013 */
[----:B------:R-:W-:Y:S01]  /*9e30*/  IMAD.WIDE R20, R23, 0x2, R2 ;  /* 0x0000000217147825 */ /* 0x000fe200078e0202 */
[----:B------:R3:W-:Y:S01]  /*9e40*/  @P4 STG.E.U16 desc[UR14][R10.64], R30 ;  /* 0x0000001e0a004986 */ /* 0x0007e2000c10150e */
[----:B------:R-:W-:Y:S01]  /*9e50*/  ISETP.GE.AND P4, PT, R22, UR4, PT ;  /* 0x0000000416007c0c */ /* 0x000fe2000bf86270 */
[----:B------:R-:W-:Y:S01]  /*9e60*/  ULDC UR4, c[0x0][0x22c] ;  /* 0x00008b0000047ab9 */ /* 0x000fe20000000800 */
[C---:B------:R-:W-:Y:S01]  /*9e70*/  VIADD R18, R232.reuse, 0xa ;  /* 0x0000000ae8127836 */ /* 0x040fe20000000000 */
[----:B------:R4:W-:Y:S01]  /*9e80*/  @P1 STG.E.U16 desc[UR14][R16.64], R19 ;  /* 0x0000001310001986 */ /* 0x0009e2000c10150e */
[----:B------:R-:W-:-:S03]  /*9e90*/  VIADD R22, R232, 0xd ;  /* 0x0000000de8167836 */ /* 0x000fc60000000000 */
[----:B------:R0:W-:Y:S01]  /*9ea0*/  @P5 STG.E.U16 desc[UR14][R20.64], R27 ;  /* 0x0000001b14005986 */ /* 0x0001e2000c10150e */
[----:B------:R-:W-:Y:S01]  /*9eb0*/  ISETP.LT.AND P5, PT, R233, UR8, !P0 ;  /* 0x00000008e9007c0c */ /* 0x000fe2000c7a1270 */
[----:B------:R-:W-:Y:S01]  /*9ec0*/  ULDC UR8, c[0x0][0x228] ;  /* 0x00008a0000087ab9 */ /* 0x000fe20000000800 */
[----:B------:R-:W-:Y:S01]  /*9ed0*/  ISETP.LT.AND P0, PT, R250, UR10, !P0 ;  /* 0x0000000afa007c0c */ /* 0x000fe2000c701270 */
[----:B---3--:R-:W-:Y:S01]  /*9ee0*/  IMAD.WIDE R10, R23, 0x2, R8 ;  /* 0x00000002170a7825 */ /* 0x008fe200078e0208 */
[----:B------:R-:W-:Y:S01]  /*9ef0*/  ISETP.GE.AND P1, PT, R18, UR4, PT ;  /* 0x0000000412007c0c */ /* 0x000fe2000bf26270 */
[----:B------:R-:W-:Y:S01]  /*9f00*/  ULDC UR4, c[0x0][0x22c] ;  /* 0x00008b0000047ab9 */ /* 0x000fe20000000800 */
[----:B------:R-:W-:Y:S01]  /*9f10*/  ULDC UR10, c[0x0][0x228] ;  /* 0x00008a00000a7ab9 */ /* 0x000fe20000000800 */
[----:B----4-:R-:W-:Y:S01]  /*9f20*/  IMAD.WIDE R16, R25, 0x2, R2 ;  /* 0x0000000219107825 */ /* 0x010fe200078e0202 */
[----:B0-----:R-:W-:-:S03]  /*9f30*/  PRMT R27, R27, 0x7632, R27 ;  /* 0x000076321b1b7816 */ /* 0x001fc6000000001b */
[----:B------:R-:W-:Y:S01]  /*9f40*/  VIADD R20, R232, 0xb ;  /* 0x0000000be8147836 */ /* 0x000fe20000000000 */
[----:B------:R-:W-:Y:S01]  /*9f50*/  PRMT R21, R31, 0x7632, R21 ;  /* 0x000076321f157816 */ /* 0x000fe20000000015 */
[C---:B------:R-:W-:Y:S01]  /*9f60*/  IMAD.WIDE R18, R25.reuse, 0x2, R8 ;  /* 0x0000000219127825 */ /* 0x040fe200078e0208 */
[----:B------:R0:W-:Y:S02]  /*9f70*/  @P6 STG.E.U16 desc[UR14][R10.64], R27 ;  /* 0x0000001b0a006986 */ /* 0x0001e4000c10150e */
[----:B------:R-:W-:Y:S01]  /*9f80*/  ISETP.GE.AND P6, PT, R20, UR4, PT ;  /* 0x0000000414007c0c */ /* 0x000fe2000bfc6270 */
[----:B------:R-:W-:Y:S01]  /*9f90*/  ULDC UR4, c[0x0][0x228] ;  /* 0x00008a0000047ab9 */ /* 0x000fe20000000800 */
[----:B------:R-:W-:Y:S01]  /*9fa0*/  VIADD R25, R25, UR26 ;  /* 0x0000001a19197c36 */ /* 0x000fe20008000000 */
[----:B------:R3:W-:Y:S01]  /*9fb0*/  @P5 STG.E.U16 desc[UR14][R16.64], R31 ;  /* 0x0000001f10005986 */ /* 0x0007e2000c10150e */
[----:B------:R-:W-:Y:S01]  /*9fc0*/  VIADD R20, R232, 0xc ;  /* 0x0000000ce8147836 */ /* 0x000fe20000000000 */
[C---:B------:R-:W-:Y:S01]  /*9fd0*/  ISETP.LT.AND P5, PT, R233.reuse, UR8, !P4 ;  /* 0x00000008e9007c0c */ /* 0x040fe2000e7a1270 */
[----:B------:R-:W-:Y:S01]  /*9fe0*/  ULDC UR8, c[0x0][0x228] ;  /* 0x00008a0000087ab9 */ /* 0x000fe20000000800 */
[----:B------:R4:W-:Y:S01]  /*9ff0*/  @P0 STG.E.U16 desc[UR14][R18.64], R21 ;  /* 0x0000001512000986 */ /* 0x0009e2000c10150e */
[----:B------:R-:W-:Y:S01]  /*a000*/  ISETP.LT.AND P0, PT, R233, UR4, !P3 ;  /* 0x00000004e9007c0c */ /* 0x000fe2000df01270 */
[----:B------:R-:W-:Y:S01]  /*a010*/  ULDC UR4, c[0x0][0x22c] ;  /* 0x00008b0000047ab9 */ /* 0x000fe20000000800 */
[C---:B------:R-:W-:Y:S01]  /*a020*/  ISETP.LT.AND P3, PT, R250.reuse, UR6, !P3 ;  /* 0x00000006fa007c0c */ /* 0x040fe2000df61270 */
[----:B------:R-:W-:Y:S01]  /*a030*/  ULDC UR6, c[0x0][0x228] ;  /* 0x00008a0000067ab9 */ /* 0x000fe20000000800 */
[----:B0-----:R-:W-:Y:S01]  /*a040*/  IMAD.WIDE R10, R25, 0x2, R2 ;  /* 0x00000002190a7825 */ /* 0x001fe200078e0202 */
[----:B------:R-:W-:Y:S01]  /*a050*/  ISETP.LT.AND P4, PT, R250, UR6, !P4 ;  /* 0x00000006fa007c0c */ /* 0x000fe2000e781270 */
[----:B------:R-:W-:-:S02]  /*a060*/  ULDC UR6, c[0x0][0x228] ;  /* 0x00008a0000067ab9 */ /* 0x000fc40000000800 */
[----:B---3--:R-:W-:Y:S01]  /*a070*/  IMAD.WIDE R16, R25, 0x2, R8 ;  /* 0x0000000219107825 */ /* 0x008fe200078e0208 */
[----:B----4-:R-:W-:-:S03]  /*a080*/  PRMT R19, R32, 0x7632, R19 ;  /* 0x0000763220137816 */ /* 0x010fc60000000013 */
        /* <DEDUP_REMOVED lines=10> */
[----:B0-----:R-:W-:Y:S01]  /*a130*/  PRMT R11, R36, 0x7632, R11 ;  /* 0x00007632240b7816 */ /* 0x001fe2000000000b */
[----:B---3--:R-:W-:-:S04]  /*a140*/  IMAD.WIDE R18, R25, 0x2, R2 ;  /* 0x0000000219127825 */ /* 0x008fc800078e0202 */
        /* <DEDUP_REMOVED lines=11> */
[----:B0-----:R-:W-:Y:S01]  /*a200*/  PRMT R19, R33, 0x7632, R19 ;  /* 0x0000763221137816 */ /* 0x001fe20000000013 */
[----:B---3--:R-:W-:-:S04]  /*a210*/  IMAD.WIDE R10, R25, 0x2, R2 ;  /* 0x00000002190a7825 */ /* 0x008fc800078e0202 */
[----:B------:R-:W-:Y:S01]  /*a220*/  VIADD R20, R232, 0xe ;  /* 0x0000000ee8147836 */ /* 0x000fe20000000000 */
[----:B------:R0:W-:Y:S01]  /*a230*/  @P3 STG.E.U16 desc[UR14][R10.64], R33 ;  /* 0x000000210a003986 */ /* 0x0001e2000c10150e */
[----:B------:R-:W-:Y:S01]  /*a240*/  VIADD R25, R25, UR26 ;  /* 0x0000001a19197c36 */ /* 0x000fe20008000000 */
[----:B------:R-:W-:Y:S01]  /*a250*/  ISETP.LT.AND P3, PT, R233, UR6, !P0 ;  /* 0x00000006e9007c0c */ /* 0x000fe2000c761270 */
[----:B------:R-:W-:Y:S01]  /*a260*/  ULDC UR6, c[0x0][0x228] ;  /* 0x00008a0000067ab9 */ /* 0x000fe20000000800 */
[----:B------:R3:W-:Y:S01]  /*a270*/  @P1 STG.E.U16 desc[UR14][R16.64], R19 ;  /* 0x0000001310001986 */ /* 0x0007e2000c10150e */
[----:B------:R-:W-:Y:S01]  /*a280*/  ISETP.GE.AND P1, PT, R20, UR4, PT ;  /* 0x0000000414007c0c */ /* 0x000fe2000bf26270 */
[----:B------:R-:W-:Y:S01]  /*a290*/  VIADD R20, R232, 0xf ;  /* 0x0000000fe8147836 */ /* 0x000fe20000000000 */
[----:B------:R-:W-:Y:S01]  /*a2a0*/  ULDC UR4, c[0x0][0x22c] ;  /* 0x00008b0000047ab9 */ /* 0x000fe20000000800 */
[C---:B------:R-:W-:Y:S02]  /*a2b0*/  VIADD R21, R25.reuse, UR26 ;  /* 0x0000001a19157c36 */ /* 0x040fe40008000000 */
[----:B0-----:R-:W-:-:S04]  /*a2c0*/  IMAD.WIDE R10, R25, 0x2, R8 ;  /* 0x00000002190a7825 */ /* 0x001fc800078e0208 */
[----:B---3--:R-:W-:-:S04]  /*a2d0*/  IMAD.WIDE R18, R25, 0x2, R2 ;  /* 0x0000000219127825 */ /* 0x008fc800078e0202 */
[----:B------:R-:W-:Y:S01]  /*a2e0*/  IMAD.WIDE R16, R21, 0x2, R2 ;  /* 0x0000000215107825 */ /* 0x000fe200078e0202 */
[----:B------:R0:W-:Y:S01]  /*a2f0*/  @P4 STG.E.U16 desc[UR14][R18.64], R37 ;  /* 0x0000002512004986 */ /* 0x0001e2000c10150e */
[----:B------:R-:W-:Y:S01]  /*a300*/  ISETP.GE.AND P4, PT, R20, UR4, PT ;  /* 0x0000000414007c0c */ /* 0x000fe2000bf86270 */
[----:B------:R-:W-:Y:S01]  /*a310*/  ULDC UR4, c[0x0][0x228] ;  /* 0x00008a0000047ab9 */ /* 0x000fe20000000800 */
[----:B------:R-:W-:Y:S01]  /*a320*/  VIADD R20, R232, 0x10 ;  /* 0x00000010e8147836 */ /* 0x000fe20000000000 */
[----:B------:R-:W-:Y:S01]  /*a330*/  ISETP.LT.AND P0, PT, R250, UR4, !P0 ;  /* 0x00000004fa007c0c */ /* 0x000fe2000c701270 */
[----:B------:R-:W-:Y:S01]  /*a340*/  ULDC UR4, c[0x0][0x22c] ;  /* 0x00008b0000047ab9 */ /* 0x000fe20000000800 */
[----:B0-----:R-:W-:-:S05]  /*a350*/  PRMT R19, R37, 0x7632, R19 ;  /* 0x0000763225137816 */ /* 0x001fca0000000013 */
[----:B------:R0:W-:Y:S01]  /*a360*/  @P6 STG.E.U16 desc[UR14][R10.64], R19 ;  /* 0x000000130a006986 */ /* 0x0001e2000c10150e */
[C---:B------:R-:W-:Y:S01]  /*a370*/  ISETP.LT.AND P6, PT, R233.reuse, UR10, !P1 ;  /* 0x0000000ae9007c0c */ /* 0x040fe2000cfc1270 */
[----:B------:R-:W-:Y:S02]  /*a380*/  ULDC UR10, c[0x0][0x228] ;  /* 0x00008a00000a7ab9 */ /* 0x000fe40000000800 */
[----:B------:R3:W-:Y:S01]  /*a390*/  @P3 STG.E.U16 desc[UR14][R16.64], R34 ;  /* 0x0000002210003986 */ /* 0x0007e2000c10150e */
[----:B------:R-:W-:Y:S01]  /*a3a0*/  ISETP.LT.AND P3, PT, R233, UR6, !P5 ;  /* 0x00000006e9007c0c */ /* 0x000fe2000ef61270 */
[----:B------:R-:W-:Y:S01]  /*a3b0*/  ULDC UR6, c[0x0][0x228] ;  /* 0x00008a0000067ab9 */ /* 0x000fe20000000800 */
[C---:B------:R-:W-:Y:S01]  /*a3c0*/  ISETP.LT.AND P5, PT, R250.reuse, UR8, !P5 ;  /* 0x00000008fa007c0c */ /* 0x040fe2000efa1270 */
[----:B------:R-:W-:Y:S01]  /*a3d0*/  ULDC UR8, c[0x0][0x228] ;  /* 0x00008a0000087ab9 */ /* 0x000fe20000000800 */
[----:B------:R-:W-:Y:S01]  /*a3e0*/  ISETP.LT.AND P1, PT, R250, UR6, !P1 ;  /* 0x00000006fa007c0c */ /* 0x000fe2000cf21270 */
[----:B------:R-:W-:Y:S01]  /*a3f0*/  ULDC UR6, c[0x0][0x228] ;  /* 0x00008a0000067ab9 */ /* 0x000fe20000000800 */
[----:B0-----:R-:W-:Y:S01]  /*a400*/  IMAD.WIDE R18, R21, 0x2, R8 ;  /* 0x0000000215127825 */ /* 0x001fe200078e0208 */
[----:B------:R-:W-:-:S03]  /*a410*/  PRMT R11, R34, 0x7632, R11 ;  /* 0x00007632220b7816 */ /* 0x000fc6000000000b */
[----:B------:R-:W-:Y:S02]  /*a420*/  VIADD R21, R21, UR26 ;  /* 0x0000001a15157c36 */ /* 0x000fe40008000000 */
[----:B------:R0:W-:Y:S01]  /*a430*/  @P0 STG.E.U16 desc[UR14][R18.64], R11 ;  /* 0x0000000b12000986 */ /* 0x0001e2000c10150e */
[----:B------:R-:W-:Y:S01]  /*a440*/  ISETP.GE.AND P0, PT, R20, UR4, PT ;  /* 0x0000000414007c0c */ /* 0x000fe2000bf06270 */
[C---:B------:R-:W-:Y:S01]  /*a450*/  VIADD R23, R21.reuse, UR26 ;  /* 0x0000001a15177c36 */ /* 0x040fe20008000000 */
[----:B------:R-:W-:Y:S01]  /*a460*/  ULDC UR4, c[0x0][0x22c] ;  /* 0x00008b0000047ab9 */ /* 0x000fe20000000800 */
[----:B---3--:R-:W-:-:S04]  /*a470*/  IMAD.WIDE R16, R21, 0x2, R8 ;  /* 0x0000000215107825 */ /* 0x008fc800078e0208 */
[----:B------:R-:W-:Y:S02]  /*a480*/  VIADD R25, R23, UR26 ;  /* 0x0000001a17197c36 */ /* 0x000fe40008000000 */
[----:B0-----:R-:W-:Y:S01]  /*a490*/  IMAD.WIDE R10, R21, 0x2, R2 ;  /* 0x00000002150a7825 */ /* 0x001fe200078e0202 */
        /* <DEDUP_REMOVED lines=12> */
[----:B0-----:R-:W-:Y:S01]  /*a560*/  IMAD.WIDE R10, R23, 0x2, R8 ;  /* 0x00000002170a7825 */ /* 0x001fe200078e0208 */
[----:B------:R-:W-:Y:S01]  /*a570*/  ISETP.GE.AND P5, PT, R18, UR4, PT ;  /* 0x0000000412007c0c */ /* 0x000fe2000bfa6270 */
[----:B------:R-:W-:Y:S01]  /*a580*/  ULDC UR4, c[0x0][0x22c] ;  /* 0x00008b0000047ab9 */ /* 0x000fe20000000800 */
[----:B------:R-:W-:Y:S01]  /*a590*/  ULDC UR10, c[0x0][0x228] ;  /* 0x00008a00000a7ab9 */ /* 0x000fe20000000800 */
[----:B---3--:R-:W-:Y:S01]  /*a5a0*/  IMAD.WIDE R16, R25, 0x2, R2 ;  /* 0x0000000219107825 */ /* 0x008fe200078e0202 */
[----:B----4-:R-:W-:-:S03]  /*a5b0*/  PRMT R35, R35, 0x7632, R35 ;  /* 0x0000763223237816 */ /* 0x010fc60000000023 */
[----:B------:R-:W-:Y:S01]  /*a5c0*/  VIADD R21, R232, 0x13 ;  /* 0x00000013e8157836 */ /* 0x000fe20000000000 */
[----:B------:R-:W-:Y:S01]  /*a5d0*/  PRMT R20, R39, 0x7632, R20 ;  /* 0x0000763227147816 */ /* 0x000fe20000000014 */
[----:B------:R-:W-:Y:S01]  /*a5e0*/  IMAD.WIDE R18, R25, 0x2, R8 ;  /* 0x0000000219127825 */ /* 0x000fe200078e0208 */
[----:B------:R0:W-:Y:S02]  /*a5f0*/  @P1 STG.E.U16 desc[UR14][R10.64], R35 ;  /* 0x000000230a001986 */ /* 0x0001e4000c10150e */
[----:B------:R-:W-:Y:S01]  /*a600*/  ISETP.GE.AND P1, PT, R21, UR4, PT ;  /* 0x0000000415007c0c */ /* 0x000fe2000bf26270 */
[----:B------:R-:W-:Y:S01]  /*a610*/  ULDC UR4, c[0x0][0x228] ;  /* 0x00008a0000047ab9 */ /* 0x000fe20000000800 */
[----:B------:R-:W-:Y:S01]  /*a620*/  VIADD R25, R25, UR26 ;  /* 0x0000001a19197c36 */ /* 0x000fe20008000000 */
[----:B------:R3:W-:Y:S01]  /*a630*/  @P6 STG.E.U16 desc[UR14][R16.64], R39 ;  /* 0x0000002710006986 */ /* 0x0007e2000c10150e */
[C---:B------:R-:W-:Y:S01]  /*a640*/  ISETP.LT.AND P6, PT, R233.reuse, UR8, !P3 ;  /* 0x00000008e9007c0c */ /* 0x040fe2000dfc1270 */
[----:B------:R-:W-:Y:S01]  /*a650*/  ULDC UR8, c[0x0][0x228] ;  /* 0x00008a0000087ab9 */ /* 0x000fe20000000800 */
[C---:B------:R-:W-:Y:S01]  /*a660*/  ISETP.LT.AND P3, PT, R250.reuse, UR10, !P3 ;  /* 0x0000000afa007c0c */ /* 0x040fe2000df61270 */
[----:B------:R4:W-:Y:S01]  /*a670*/  @P4 STG.E.U16 desc[UR14][R18.64], R20 ;  /* 0x0000001412004986 */ /* 0x0009e2000c10150e */
[----:B------:R-:W-:Y:S01]  /*a680*/  ISETP.LT.AND P4, PT, R233, UR4, !P0 ;  /* 0x00000004e9007c0c */ /* 0x000fe2000c781270 */
[C---:B------:R-:W-:Y:S01]  /*a690*/  VIADD R23, R25.reuse, UR26 ;  /* 0x0000001a19177c36 */ /* 0x040fe20008000000 */
[----:B------:R-:W-:Y:S01]  /*a6a0*/  ISETP.LT.AND P0, PT, R250, UR6, !P0 ;  /* 0x00000006fa007c0c */ /* 0x000fe2000c701270 */
[C---:B0-----:R-:W-:Y:S01]  /*a6b0*/  IMAD.WIDE R10, R25.reuse, 0x2, R2 ;  /* 0x00000002190a7825 */ /* 0x041fe200078e0202 */
[----:B------:R-:W-:Y:S01]  /*a6c0*/  ULDC UR4, c[0x0][0x22c] ;  /* 0x00008b0000047ab9 */ /* 0x000fe20000000800 */
[----:B------:R-:W-:Y:S01]  /*a6d0*/  ULDC UR10, c[0x0][0x228] ;  /* 0x00008a00000a7ab9 */ /* 0x000fe20000000800 */
[----:B------:R-:W-:Y:S01]  /*a6e0*/  ULDC UR6, c[0x0][0x22c] ;  /* 0x00008b0000067ab9 */ /* 0x000fe20000000800 */
[----:B---3--:R-:W-:Y:S01]  /*a6f0*/  IMAD.WIDE R16, R25, 0x2, R8 ;  /* 0x0000000219107825 */ /* 0x008fe200078e0208 */
[----:B------:R-:W-:-:S03]  /*a700*/  PRMT R25, R44, 0x7632, R25 ;  /* 0x000076322c197816 */ /* 0x000fc60000000019 */
[C---:B----4-:R-:W-:Y:S02]  /*a710*/  IMAD.WIDE R18, R23.reuse, 0x2, R2 ;  /* 0x0000000217127825 */ /* 0x050fe400078e0202 */
[----:B------:R-:W-:Y:S01]  /*a720*/  @P4 STG.E.U16 desc[UR14][R10.64], R40 ;  /* 0x000000280a004986 */ /* 0x000fe2000c10150e */
[----:B------:R-:W-:Y:S01]  /*a730*/  ISETP.GE.AND P4, PT, R22, UR4, PT ;  /* 0x0000000416007c0c */ /* 0x000fe2000bf86270 */
[----:B------:R-:W-:Y:S01]  /*a740*/  IMAD.WIDE R20, R23, 0x2, R8 ;  /* 0x0000000217147825 */ /* 0x000fe200078e0208 */
[----:B------:R-:W-:Y:S01]  /*a750*/  ULDC UR4, c[0x0][0x248] ;  /* 0x0000920000047ab9 */ /* 0x000fe20000000800 */
[----:B------:R0:W-:Y:S02]  /*a760*/  @P0 STG.E.U16 desc[UR14][R16.64], R24 ;  /* 0x0000001810000986 */ /* 0x0001e4000c10150e */
[----:B------:R-:W-:Y:S02]  /*a770*/  VIADD R22, R232, 0x15 ;  /* 0x00000015e8167836 */ /* 0x000fe40000000000 */
[----:B------:R-:W-:Y:S01]  /*a780*/  @P6 STG.E.U16 desc[UR14][R18.64], R44 ;  /* 0x0000002c12006986 */ /* 0x000fe2000c10150e */
[C---:B------:R-:W-:Y:S01]  /*a790*/  ISETP.LT.AND P6, PT, R233.reuse, UR12, !P1 ;  /* 0x0000000ce9007c0c */ /* 0x040fe2000cfc1270 */
[----:B------:R-:W-:Y:S01]  /*a7a0*/  ULDC UR12, c[0x0][0x228] ;  /* 0x00008a00000c7ab9 */ /* 0x000fe20000000800 */
[----:B------:R-:W-:Y:S01]  /*a7b0*/  ISETP.GE.AND P0, PT, R22, UR6, PT ;  /* 0x0000000616007c0c */ /* 0x000fe2000bf06270 */
[----:B------:R3:W-:Y:S01]  /*a7c0*/  @P3 STG.E.U16 desc[UR14][R20.64], R25 ;  /* 0x0000001914003986 */ /* 0x0007e2000c10150e */
[----:B------:R-:W-:Y:S01]  /*a7d0*/  ISETP.LT.AND P3, PT, R233, UR8, !P5 ;  /* 0x00000008e9007c0c */ /* 0x000fe2000ef61270 */
[----:B------:R-:W-:Y:S01]  /*a7e0*/  ULDC UR8, c[0x0][0x228] ;  /* 0x00008a0000087ab9 */ /* 0x000fe20000000800 */
[C---:B------:R-:W-:Y:S01]  /*a7f0*/  ISETP.LT.AND P5, PT, R250.reuse, UR10, !P5 ;  /* 0x0000000afa007c0c */ /* 0x040fe2000efa1270 */
[----:B0-----:R-:W-:Y:S01]  /*a800*/  VIADD R17, R23, UR4 ;  /* 0x0000000417117c36 */ /* 0x001fe20008000000 */
[----:B------:R-:W-:Y:S01]  /*a810*/  ULDC UR4, c[0x0][0x248] ;  /* 0x0000920000047ab9 */ /* 0x000fe20000000800 */
[----:B------:R-:W-:Y:S01]  /*a820*/  PRMT R22, R41, 0x7632, R22 ;  /* 0x0000763229167816 */ /* 0x000fe20000000016 */
[----:B------:R-:W-:Y:S01]  /*a830*/  ULDC UR10, c[0x0][0x228] ;  /* 0x00008a00000a7ab9 */ /* 0x000fe20000000800 */
[C---:B------:R-:W-:Y:S01]  /*a840*/  IMAD.WIDE R10, R17.reuse, 0x2, R2 ;  /* 0x00000002110a7825 */ /* 0x040fe200078e0202 */
[----:B------:R-:W-:Y:S01]  /*a850*/  ISETP.LT.AND P1, PT, R250, UR8, !P1 ;  /* 0x00000008fa007c0c */ /* 0x000fe2000cf21270 */
[----:B------:R-:W-:Y:S01]  /*a860*/  ULDC UR6, c[0x0][0x22c] ;  /* 0x00008b0000067ab9 */ /* 0x000fe20000000800 */
[----:B------:R-:W-:Y:S01]  /*a870*/  ULDC UR8, c[0x0][0x228] ;  /* 0x00008a0000087ab9 */ /* 0x000fe20000000800 */
[C---:B---3--:R-:W-:Y:S01]  /*a880*/  VIADD R21, R17.reuse, UR4 ;  /* 0x0000000411157c36 */ /* 0x048fe20008000000 */
[----:B------:R-:W-:Y:S01]  /*a890*/  ULDC UR4, c[0x0][0x22c] ;  /* 0x00008b0000047ab9 */ /* 0x000fe20000000800 */
[----:B------:R-:W-:Y:S01]  /*a8a0*/  IMAD.WIDE R16, R17, 0x2, R8 ;  /* 0x0000000211107825 */ /* 0x000fe200078e0208 */
[----:B------:R0:W-:Y:S01]  /*a8b0*/  @P3 STG.E.U16 desc[UR14][R10.64], R41 ;  /* 0x000000290a003986 */ /* 0x0001e2000c10150e */
[----:B------:R-:W-:-:S02]  /*a8c0*/  PRMT R24, R43, 0x7632, R24 ;  /* 0x000076322b187816 */ /* 0x000fc40000000018 */
[----:B------:R-:W-:Y:S01]  /*a8d0*/  IMAD.WIDE R18, R21, 0x2, R2 ;  /* 0x0000000215127825 */ /* 0x000fe200078e0202 */
[----:B------:R-:W-:Y:S03]  /*a8e0*/  @P5 STG.E.U16 desc[UR14][R16.64], R22 ;  /* 0x0000001610005986 */ /* 0x000fe6000c10150e */
[----:B------:R-:W-:Y:S01]  /*a8f0*/  VIADD R20, R232, 0x16 ;  /* 0x00000016e8147836 */ /* 0x000fe20000000000 */
        /* <DEDUP_REMOVED lines=8> */
[----:B------:R-:W-:-:S02]  /*a980*/  VIADD R20, R232, 0x17 ;  /* 0x00000017e8147836 */ /* 0x000fc40000000000 */
[----:B------:R-:W-:Y:S01]  /*a990*/  VIADD R23, R21, UR4 ;  /* 0x0000000415177c36 */ /* 0x000fe20008000000 */
[----:B------:R-:W-:Y:S01]  /*a9a0*/  ULDC UR4, c[0x0][0x22c] ;  /* 0x00008b0000047ab9 */ /* 0x000fe20000000800 */
[----:B---3--:R-:W-:Y:S01]  /*a9b0*/  PRMT R45, R45, 0x7632, R45 ;  /* 0x000076322d2d7816 */ /* 0x008fe2000000002d */
[----:B------:R-:W-:Y:S01]  /*a9c0*/  VIADD R22, R232, 0x18 ;  /* 0x00000018e8167836 */ /* 0x000fe20000000000 */
[----:B------:R-:W-:Y:S01]  /*a9d0*/  ISETP.GE.AND P5, PT, R20, UR6, PT ;  /* 0x0000000614007c0c */ /* 0x000fe2000bfa6270 */
[C---:B------:R-:W-:Y:S01]  /*a9e0*/  IMAD.WIDE R16, R23.reuse, 0x2, R2 ;  /* 0x0000000217107825 */ /* 0x040fe200078e0202 */
[----:B------:R-:W-:Y:S01]  /*a9f0*/  PRMT R20, R42, 0x7632, R20 ;  /* 0x000076322a147816 */ /* 0x000fe20000000014 */
[----:B------:R0:W-:Y:S01]  /*aa00*/  @P1 STG.E.U16 desc[UR14][R10.64], R45 ;  /* 0x0000002d0a001986 */ /* 0x0001e2000c10150e */
[----:B------:R-:W-:Y:S01]  /*aa10*/  ISETP.GE.AND P1, PT, R22, UR4, PT ;  /* 0x0000000416007c0c */ /* 0x000fe2000bf26270 */
[----:B------:R-:W-:Y:S01]  /*aa20*/  IMAD.WIDE R18, R23, 0x2, R8 ;  /* 0x0000000217127825 */ /* 0x000fe200078e0208 */
[----:B------:R-:W-:Y:S01]  /*aa30*/  ULDC UR4, c[0x0][0x248] ;  /* 0x0000920000047ab9 */ /* 0x000fe20000000800 */
[----:B------:R3:W-:Y:S01]  /*aa40*/  @P6 STG.E.U16 desc[UR14][R16.64], R42 ;  /* 0x0000002a10006986 */ /* 0x0007e2000c10150e */
[----:B------:R-:W-:Y:S01]  /*aa50*/  ISETP.LT.AND P6, PT, R233, UR12, !P3 ;  /* 0x0000000ce9007c0c */ /* 0x000fe2000dfc1270 */
[----:B------:R-:W-:Y:S01]  /*aa60*/  VIADD R23, R23, UR4 ;  /* 0x0000000417177c36 */ /* 0x000fe20008000000 */
[C---:B------:R-:W-:Y:S01]  /*aa70*/  ISETP.LT.AND P3, PT, R250.reuse, UR16, !P3 ;  /* 0x00000010fa007c0c */ /* 0x040fe2000df61270 */
[----:B------:R4:W-:Y:S01]  /*aa80*/  @P4 STG.E.U16 desc[UR14][R18.64], R20 ;  /* 0x0000001412004986 */ /* 0x0009e2000c10150e */
[----:B------:R-:W-:Y:S01]  /*aa90*/  ISETP.LT.AND P4, PT, R233, UR8, !P0 ;  /* 0x00000008e9007c0c */ /* 0x000fe2000c781270 */
[----:B------:R-:W-:Y:S01]  /*aaa0*/  ULDC UR6, c[0x0][0x248] ;  /* 0x0000920000067ab9 */ /* 0x000fe20000000800 */
[----:B------:R-:W-:Y:S01]  /*aab0*/  ISETP.LT.AND P0, PT, R250, UR10, !P0 ;  /* 0x0000000afa007c0c */ /* 0x000fe2000c701270 */
[C---:B------:R-:W-:Y:S01]  /*aac0*/  VIADD R25, R23.reuse, UR6 ;  /* 0x0000000617197c36 */ /* 0x040fe20008000000 */
[----:B------:R-:W-:Y:S01]  /*aad0*/  ULDC UR4, c[0x0][0x22c] ;  /* 0x00008b0000047ab9 */ /* 0x000fe20000000800 */
[C---:B0-----:R-:W-:Y:S01]  /*aae0*/  IMAD.WIDE R10, R23.reuse, 0x2, R2 ;  /* 0x00000002170a7825 */ /* 0x041fe200078e0202 */
[----:B------:R-:W-:Y:S01]  /*aaf0*/  ULDC UR8, c[0x0][0x228] ;  /* 0x00008a0000087ab9 */ /* 0x000fe20000000800 */
[----:B------:R-:W-:Y:S01]  /*ab00*/  ULDC UR10, c[0x0][0x228] ;  /* 0x00008a00000a7ab9 */ /* 0x000fe20000000800 */
[----:B------:R-:W-:Y:S01]  /*ab10*/  ULDC UR12, c[0x0][0x228] ;  /* 0x00008a00000c7ab9 */ /* 0x000fe20000000800 */
[----:B---3--:R-:W-:Y:S01]  /*ab20*/  IMAD.WIDE R16, R23, 0x2, R8 ;  /* 0x0000000217107825 */ /* 0x008fe200078e0208 */
[----:B------:R-:W-:Y:S01]  /*ab30*/  PRMT R23, R46, 0x7632, R23 ;  /* 0x000076322e177816 */ /* 0x000fe20000000017 */
[----:B------:R-:W-:Y:S01]  /*ab40*/  ULDC UR6, c[0x0][0x22c] ;  /* 0x00008b0000067ab9 */ /* 0x000fe20000000800 */
[----:B------:R-:W-:Y:S01]  /*ab50*/  ULDC UR16, c[0x0][0x228] ;  /* 0x00008a0000107ab9 */ /* 0x000fe20000000800 */
[C---:B----4-:R-:W-:Y:S01]  /*ab60*/  IMAD.WIDE R18, R25.reuse, 0x2, R2 ;  /* 0x0000000219127825 */ /* 0x050fe200078e0202 */
[----:B------:R-:W-:Y:S03]  /*ab70*/  @P4 STG.E.U16 desc[UR14][R10.64], R46 ;  /* 0x0000002e0a004986 */ /* 0x000fe6000c10150e */
[----:B------:R-:W-:Y:S01]  /*ab80*/  VIADD R22, R232, 0x19 ;  /* 0x00000019e8167836 */ /* 0x000fe20000000000 */
[----:B------:R0:W-:Y:S01]  /*ab90*/  @P0 STG.E.U16 desc[UR14][R16.64], R23 ;  /* 0x0000001710000986 */ /* 0x0001e2000c10150e */
[----:B------:R-:W-:-:S03]  /*aba0*/  IMAD.WIDE R20, R25, 0x2, R8 ;  /* 0x0000000219147825 */ /* 0x000fc600078e0208 */
[----:B------:R-:W-:Y:S01]  /*abb0*/  @P6 STG.E.U16 desc[UR14][R18.64], R43 ;  /* 0x0000002b12006986 */ /* 0x000fe2000c10150e */
[----:B------:R-:W-:Y:S01]  /*abc0*/  ISETP.GE.AND P4, PT, R22, UR4, PT ;  /* 0x0000000416007c0c */ /* 0x000fe2000bf86270 */
[----:B------:R-:W-:Y:S01]  /*abd0*/  ULDC UR4, c[0x0][0x248] ;  /* 0x0000920000047ab9 */ /* 0x000fe20000000800 */
[C---:B------:R-:W-:Y:S01]  /*abe0*/  ISETP.LT.AND P6, PT, R233.reuse, UR12, !P1 ;  /* 0x0000000ce9007c0c */ /* 0x040fe2000cfc1270 */
[----:B------:R3:W-:Y:S01]  /*abf0*/  @P3 STG.E.U16 desc[UR14][R20.64], R24 ;  /* 0x0000001814003986 */ /* 0x0007e2000c10150e */
[----:B------:R-:W-:Y:S01]  /*ac00*/  ISETP.LT.AND P3, PT, R233, UR8, !P5 ;  /* 0x00000008e9007c0c */ /* 0x000fe2000ef61270 */
[----:B------:R-:W-:Y:S01]  /*ac10*/  VIADD R22, R232, 0x1a ;  /* 0x0000001ae8167836 */ /* 0x000fe20000000000 */
[----:B------:R-:W-:Y:S01]  /*ac20*/  ISETP.LT.AND P5, PT, R250, UR10, !P5 ;  /* 0x0000000afa007c0c */ /* 0x000fe2000efa1270 */
[----:B0-----:R-:W-:Y:S01]  /*ac30*/  VIADD R17, R25, UR4 ;  /* 0x0000000419117c36 */ /* 0x001fe20008000000 */
[----:B------:R-:W-:Y:S01]  /*ac40*/  ULDC UR4, c[0x0][0x248] ;  /* 0x0000920000047ab9 */ /* 0x000fe20000000800 */
[----:B------:R-:W-:Y:S01]  /*ac50*/  ULDC UR8, c[0x0][0x228] ;  /* 0x00008a0000087ab9 */ /* 0x000fe20000000800 */
[----:B------:R-:W-:Y:S01]  /*ac60*/  ISETP.GE.AND P0, PT, R22, UR6, PT ;  /* 0x0000000616007c0c */ /* 0x000fe2000bf06270 */
[----:B------:R-:W-:Y:S01]  /*ac70*/  IMAD.WIDE R10, R17, 0x2, R2 ;  /* 0x00000002110a7825 */ /* 0x000fe200078e0202 */
[----:B------:R-:W-:Y:S01]  /*ac80*/  PRMT R22, R47, 0x7632, R22 ;  /* 0x000076322f167816 */ /* 0x000fe20000000016 */
[----:B------:R-:W-:Y:S01]  /*ac90*/  ULDC UR10, c[0x0][0x228] ;  /* 0x00008a00000a7ab9 */ /* 0x000fe20000000800 */
[----:B------:R-:W-:Y:S01]  /*aca0*/  ULDC UR12, c[0x0][0x228] ;  /* 0x00008a00000c7ab9 */ /* 0x000fe20000000800 */
[C---:B---3--:R-:W-:Y:S01]  /*acb0*/  VIADD R21, R17.reuse, UR4 ;  /* 0x0000000411157c36 */ /* 0x048fe20008000000 */
[----:B------:R-:W-:Y:S01]  /*acc0*/  ULDC UR4, c[0x0][0x22c] ;  /* 0x00008b0000047ab9 */ /* 0x000fe20000000800 */
[----:B------:R-:W-:Y:S01]  /*acd0*/  IMAD.WIDE R16, R17, 0x2, R8 ;  /* 0x0000000211107825 */ /* 0x000fe200078e0208 */
[----:B------:R0:W-:Y:S01]  /*ace0*/  @P3 STG.E.U16 desc[UR14][R10.64], R47 ;  /* 0x0000002f0a003986 */ /* 0x0001e2000c10150e */
[----:B------:R-:W-:Y:S01]  /*acf0*/  ISETP.LT.AND P1, PT, R250, UR8, !P1 ;  /* 0x00000008fa007c0c */ /* 0x000fe2000cf21270 */
[----:B------:R-:W-:Y:S01]  /*ad00*/  ULDC UR6, c[0x0][0x22c] ;  /* 0x00008b0000067ab9 */ /* 0x000fe20000000800 */
[----:B------:R-:W-:Y:S01]  /*ad10*/  IMAD.WIDE R18, R21, 0x2, R2 ;  /* 0x0000000215127825 */ /* 0x000fe200078e0202 */
[----:B------:R-:W-:Y:S01]  /*ad20*/  @P5 STG.E.U16 desc[UR14][R16.64], R22 ;  /* 0x0000001610005986 */ /* 0x000fe2000c10150e */
[----:B------:R-:W-:Y:S01]  /*ad30*/  ULDC UR8, c[0x0][0x228] ;  /* 0x00008a0000087ab9 */ /* 0x000fe20000000800 */
[----:B------:R-:W-:Y:S01]  /*ad40*/  PRMT R24, R93, 0x7632, R24 ;  /* 0x000076325d187816 */ /* 0x000fe20000000018 */
        /* <DEDUP_REMOVED lines=56> */
[C---:B------:R-:W-:Y:S01]  /*b0d0*/  IMAD.WIDE R10, R17.reuse, 0x2, R2 ;  /* 0x00000002110a7825 */ /* 0x040fe200078e0202 */
        /* <DEDUP_REMOVED lines=28> */
[----:B------:R-:W-:Y:S01]  /*b2a0*/  IMAD.WIDE R16, R23, 0x2, R2 ;  /* 0x0000000217107825 */ /* 0x000fe200078e0202 */
        /* <DEDUP_REMOVED lines=192> */
[----:B------:R-:W-:Y:S01]  /*beb0*/  PRMT R24, R139, 0x7632, R24 ;  /* 0x000076328b187816 */ /* 0x000fe20000000018 */
[----:B------:R-:W-:Y:S01]  /*bec0*/  ULDC UR8, c[0x0][0x22c] ;  /* 0x00008b0000087ab9 */ /* 0x000fe20000000800 */
        /* <DEDUP_REMOVED lines=39> */
[----:B------:R-:W-:Y:S01]  /*c140*/  VIADD R22, R232, 0x32 ;  /* 0x00000032e8167836 */ /* 0x000fe20000000000 */
[----:B------:R-:W-:Y:S01]  /*c150*/  @P4 STG.E.U16 desc[UR14][R10.64], R107 ;  /* 0x0000006b0a004986 */ /* 0x000fe2000c10150e */
[----:B----4-:R-:W-:-:S03]  /*c160*/  IMAD.WIDE R18, R25, 0x2, R2 ;  /* 0x0000000219127825 */ /* 0x010fc600078e0202 */
[----:B------:R-:W-:Y:S01]  /*c170*/  ISETP.GE.AND P4, PT, R22, UR8, PT ;  /* 0x0000000816007c0c */ /* 0x000fe2000bf86270 */
[----:B------:R-:W-:Y:S01]  /*c180*/  IMAD.WIDE R20, R25, 0x2, R8 ;  /* 0x0000000219147825 */ /* 0x000fe200078e0208 */
[----:B------:R0:W-:Y:S01]  /*c190*/  @P0 STG.E.U16 desc[UR14][R16.64], R23 ;  /* 0x0000001710000986 */ /* 0x0001e2000c10150e */
[----:B------:R-:W-:Y:S02]  /*c1a0*/  ULDC UR8, c[0x0][0x228] ;  /* 0x00008a0000087ab9 */ /* 0x000fe40000000800 */
[----:B------:R-:W-:Y:S01]  /*c1b0*/  VIADD R22, R232, 0x33 ;  /* 0x00000033e8167836 */ /* 0x000fe20000000000 */
[----:B------:R-:W-:Y:S01]  /*c1c0*/  @P6 STG.E.U16 desc[UR14][R18.64], R139 ;  /* 0x0000008b12006986 */ /* 0x000fe2000c10150e */
[C---:B------:R-:W-:Y:S01]  /*c1d0*/  ISETP.LT.AND P6, PT, R233.reuse, UR12, !P1 ;  /* 0x0000000ce9007c0c */ /* 0x040fe2000cfc1270 */
[----:B------:R-:W-:Y:S02]  /*c1e0*/  ULDC UR12, c[0x0][0x228] ;  /* 0x00008a00000c7ab9 */ /* 0x000fe40000000800 */
[----:B------:R3:W-:Y:S01]  /*c1f0*/  @P3 STG.E.U16 desc[UR14][R20.64], R24 ;  /* 0x0000001814003986 */ /* 0x0007e2000c10150e */
[----:B------:R-:W-:Y:S01]  /*c200*/  ISETP.LT.AND P3, PT, R233, UR8, !P5 ;  /* 0x00000008e9007c0c */ /* 0x000fe2000ef61270 */
[----:B------:R-:W-:Y:S01]  /*c210*/  ULDC UR8, c[0x0][0x228] ;  /* 0x00008a0000087ab9 */ /* 0x000fe20000000800 */
[----:B------:R-:W-:Y:S01]  /*c220*/  ISETP.LT.AND P5, PT, R250, UR10, !P5 ;  /* 0x0000000afa007c0c */ /* 0x000fe2000efa1270 */
[----:B0-----:R-:W-:Y:S01]  /*c230*/  VIADD R17, R25, UR4 ;  /* 0x0000000419117c36 */ /* 0x001fe20008000000 */
[----:B------:R-:W-:Y:S01]  /*c240*/  ULDC UR4, c[0x0][0x248] ;  /* 0x0000920000047ab9 */ /* 0x000fe20000000800 */
[----:B------:R-:W-:Y:S01]  /*c250*/  ISETP.GE.AND P0, PT, R22, UR6, PT ;  /* 0x0000000616007c0c */ /* 0x000fe2000bf06270 */
[----:B------:R-:W-:Y:S01]  /*c260*/  ULDC UR10, c[0x0][0x228] ;  /* 0x00008a00000a7ab9 */ /* 0x000fe20000000800 */
[C---:B------:R-:W-:Y:S01]  /*c270*/  IMAD.WIDE R10, R17.reuse, 0x2, R2 ;  /* 0x00000002110a7825 */ /* 0x040fe200078e0202 */
[----:B------:R-:W-:Y:S01]  /*c280*/  PRMT R22, R108, 0x7632, R22 ;  /* 0x000076326c167816 */ /* 0x000fe20000000016 */
[----:B------:R-:W-:Y:S01]  /*c290*/  ULDC UR6, c[0x0][0x22c] ;  /* 0x00008b0000067ab9 */ /* 0x000fe20000000800 */
[----:B------:R-:W-:Y:S01]  /*c2a0*/  ISETP.LT.AND P1, PT, R250, UR8, !P1 ;  /* 0x00000008fa007c0c */ /* 0x000fe2000cf21270 */
[C---:B---3--:R-:W-:Y:S01]  /*c2b0*/  VIADD R21, R17.reuse, UR4 ;  /* 0x0000000411157c36 */ /* 0x048fe20008000000 */
[----:B------:R-:W-:Y:S01]  /*c2c0*/  ULDC UR4, c[0x0][0x22c] ;  /* 0x00008b0000047ab9 */ /* 0x000fe20000000800 */
[----:B------:R-:W-:Y:S01]  /*c2d0*/  IMAD.WIDE R16, R17, 0x2, R8 ;  /* 0x0000000211107825 */ /* 0x000fe200078e0208 */
[----:B------:R0:W-:Y:S01]  /*c2e0*/  @P3 STG.E.U16 desc[UR14][R10.64], R108 ;  /* 0x0000006c0a003986 */ /* 0x0001e2000c10150e */
[----:B------:R-:W-:Y:S01]  /*c2f0*/  ULDC UR8, c[0x0][0x228] ;  /* 0x00008a0000087ab9 */ /* 0x000fe20000000800 */
[----:B------:R-:W-:Y:S01]  /*c300*/  PRMT R24, R110, 0x7632, R24 ;  /* 0x000076326e187816 */ /* 0x000fe20000000018 */
        /* <DEDUP_REMOVED lines=236> */
[----:B------:R-:W-:Y:S01]  /*d1d0*/  ULDC UR6, c[0x0][0x248] ;  /* 0x0000920000067ab9 */ /* 0x000fe20000000800 */
[----:B------:R4:W-:Y:S01]  /*d1e0*/  @P4 STG.E.U16 desc[UR14][R18.64], R20 ;  /* 0x0000001412004986 */ /* 0x0009e2000c10150e */
[----:B------:R-:W-:Y:S01]  /*d1f0*/  ISETP.LT.AND P4, PT, R233, UR8, !P0 ;  /* 0x00000008e9007c0c */ /* 0x000fe2000c781270 */
[C---:B------:R-:W-:Y:S01]  /*d200*/  VIADD R25, R23.reuse, UR6 ;  /* 0x0000000617197c36 */ /* 0x040fe20008000000 */
[C---:B------:R-:W-:Y:S01]  /*d210*/  ISETP.LT.AND P0, PT, R250.reuse, UR10, !P0 ;  /* 0x0000000afa007c0c */ /* 0x040fe2000c701270 */
[C---:B0-----:R-:W-:Y:S01]  /*d220*/  IMAD.WIDE R10, R23.reuse, 0x2, R2 ;  /* 0x00000002170a7825 */ /* 0x041fe200078e0202 */
[----:B------:R-:W-:Y:S01]  /*d230*/  ISETP.LT.AND P3, PT, R250, UR16, !P3 ;  /* 0x00000010fa007c0c */ /* 0x000fe2000df61270 */
[----:B------:R-:W-:Y:S01]  /*d240*/  ULDC UR8, c[0x0][0x228] ;  /* 0x00008a0000087ab9 */ /* 0x000fe20000000800 */
[----:B------:R-:W-:Y:S01]  /*d250*/  ULDC UR4, c[0x0][0x22c] ;  /* 0x00008b0000047ab9 */ /* 0x000fe20000000800 */
[----:B---3--:R-:W-:Y:S01]  /*d260*/  IMAD.WIDE R16, R23, 0x2, R8 ;  /* 0x0000000217107825 */ /* 0x008fe200078e0208 */
[----:B------:R-:W-:Y:S01]  /*d270*/  PRMT R23, R117, 0x7632, R23 ;  /* 0x0000763275177816 */ /* 0x000fe20000000017 */
[----:B------:R-:W-:Y:S01]  /*d280*/  ULDC UR10, c[0x0][0x228] ;  /* 0x00008a00000a7ab9 */ /* 0x000fe20000000800 */
[----:B------:R-:W-:Y:S01]  /*d290*/  ULDC UR12, c[0x0][0x228] ;  /* 0x00008a00000c7ab9 */ /* 0x000fe20000000800 */
[----:B------:R-:W-:Y:S01]  /*d2a0*/  VIADD R22, R232, 0x46 ;  /* 0x00000046e8167836 */ /* 0x000fe20000000000 */
[----:B------:R-:W-:Y:S01]  /*d2b0*/  ULDC UR6, c[0x0][0x22c] ;  /* 0x00008b0000067ab9 */ /* 0x000fe20000000800 */
[C---:B----4-:R-:W-:Y:S01]  /*d2c0*/  IMAD.WIDE R18, R25.reuse, 0x2, R2 ;  /* 0x0000000219127825 */ /* 0x050fe200078e0202 */
[----:B------:R-:W-:Y:S01]  /*d2d0*/  @P4 STG.E.U16 desc[UR14][R10.64], R117 ;  /* 0x000000750a004986 */ /* 0x000fe2000c10150e */
[----:B------:R-:W-:Y:S01]  /*d2e0*/  ULDC UR16, c[0x0][0x228] ;  /* 0x00008a0000107ab9 */ /* 0x000fe20000000800 */
[----:B------:R-:W-:Y:S01]  /*d2f0*/  ISETP.GE.AND P4, PT, R22, UR4, PT ;  /* 0x0000000416007c0c */ /* 0x000fe2000bf86270 */
[----:B------:R-:W-:Y:S01]  /*d300*/  IMAD.WIDE R20, R25, 0x2, R8 ;  /* 0x0000000219147825 */ /* 0x000fe200078e0208 */
[----:B------:R0:W-:Y:S01]  /*d310*/  @P0 STG.E.U16 desc[UR14][R16.64], R23 ;  /* 0x0000001710000986 */ /* 0x0001e2000c10150e */
[C---:B------:R-:W-:Y:S01]  /*d320*/  ISETP.LT.AND P0, PT, R233.reuse, UR8, !P5 ;  /* 0x00000008e9007c0c */ /* 0x040fe2000ef01270 */
[----:B------:R-:W-:Y:S01]  /*d330*/  ULDC UR4, c[0x0][0x248] ;  /* 0x0000920000047ab9 */ /* 0x000fe20000000800 */
[----:B------:R-:W-:Y:S01]  /*d340*/  ISETP.LT.AND P5, PT, R250, UR10, !P5 ;  /* 0x0000000afa007c0c */ /* 0x000fe2000efa1270 */
[----:B------:R-:W-:Y:S01]  /*d350*/  @P6 STG.E.U16 desc[UR14][R18.64], R53 ;  /* 0x0000003512006986 */ /* 0x000fe2000c10150e */
[----:B------:R-:W-:Y:S01]  /*d360*/  VIADD R22, R232, 0x47 ;  /* 0x00000047e8167836 */ /* 0x000fe20000000000 */
[----:B------:R-:W-:Y:S01]  /*d370*/  ISETP.LT.AND P6, PT, R233, UR12, !P1 ;  /* 0x0000000ce9007c0c */ /* 0x000fe2000cfc1270 */
[----:B------:R-:W-:Y:S01]  /*d380*/  ULDC UR8, c[0x0][0x228] ;  /* 0x00008a0000087ab9 */ /* 0x000fe20000000800 */
[----:B------:R3:W-:Y:S01]  /*d390*/  @P3 STG.E.U16 desc[UR14][R20.64], R24 ;  /* 0x0000001814003986 */ /* 0x0007e2000c10150e */
[----:B------:R-:W-:Y:S01]  /*d3a0*/  ULDC UR10, c[0x0][0x228] ;  /* 0x00008a00000a7ab9 */ /* 0x000fe20000000800 */
[----:B------:R-:W-:Y:S01]  /*d3b0*/  ISETP.GE.AND P3, PT, R22, UR6, PT ;  /* 0x0000000616007c0c */ /* 0x000fe2000bf66270 */
[----:B------:R-:W-:Y:S01]  /*d3c0*/  ULDC UR12, c[0x0][0x228] ;  /* 0x00008a00000c7ab9 */ /* 0x000fe20000000800 */
[----:B0-----:R-:W-:Y:S01]  /*d3d0*/  VIADD R17, R25, UR4 ;  /* 0x0000000419117c36 */ /* 0x001fe20008000000 */
[----:B------:R-:W-:Y:S01]  /*d3e0*/  ULDC UR4, c[0x0][0x248] ;  /* 0x0000920000047ab9 */ /* 0x000fe20000000800 */
[----:B------:R-:W-:Y:S01]  /*d3f0*/  PRMT R22, R118, 0x7632, R22 ;  /* 0x0000763276167816 */ /* 0x000fe20000000016 */
[----:B------:R-:W-:Y:S01]  /*d400*/  ULDC UR6, c[0x0][0x22c] ;  /* 0x00008b0000067ab9 */ /* 0x000fe20000000800 */
[----:B------:R-:W-:Y:S01]  /*d410*/  IMAD.WIDE R10, R17, 0x2, R2 ;  /* 0x00000002110a7825 */ /* 0x000fe200078e0202 */
[----:B------:R-:W-:Y:S01]  /*d420*/  ISETP.LT.AND P1, PT, R250, UR8, !P1 ;  /* 0x00000008fa007c0c */ /* 0x000fe2000cf21270 */
[----:B------:R-:W-:-:S02]  /*d430*/  ULDC UR8, c[0x0][0x228] ;  /* 0x00008a0000087ab9 */ /* 0x000fc40000000800 */
[C---:B---3--:R-:W-:Y:S01]  /*d440*/  VIADD R21, R17.reuse, UR4 ;  /* 0x0000000411157c36 */ /* 0x048fe20008000000 */
[----:B------:R0:W-:Y:S01]  /*d450*/  @P0 STG.E.U16 desc[UR14][R10.64], R118 ;  /* 0x000000760a000986 */ /* 0x0001e2000c10150e */
[----:B------:R-:W-:Y:S01]  /*d460*/  IMAD.WIDE R16, R17, 0x2, R8 ;  /* 0x0000000211107825 */ /* 0x000fe200078e0208 */
[----:B------:R-:W-:Y:S01]  /*d470*/  ULDC UR4, c[0x0][0x22c] ;  /* 0x00008b0000047ab9 */ /* 0x000fe20000000800 */
[----:B------:R-:W-:Y:S02]  /*d480*/  PRMT R24, R120, 0x7632, R24 ;  /* 0x0000763278187816 */ /* 0x000fe40000000018 */
[----:B------:R-:W-:Y:S01]  /*d490*/  VIADD R20, R232, 0x48 ;  /* 0x00000048e8147836 */ /* 0x000fe20000000000 */
[----:B------:R3:W-:Y:S01]  /*d4a0*/  @P5 STG.E.U16 desc[UR14][R16.64], R22 ;  /* 0x0000001610005986 */ /* 0x0007e2000c10150e */
[----:B------:R-:W-:Y:S01]  /*d4b0*/  IMAD.WIDE R18, R21, 0x2, R2 ;  /* 0x0000000215127825 */ /* 0x000fe200078e0202 */
[----:B------:R-:W-:Y:S01]  /*d4c0*/  ISETP.LT.AND P5, PT, R233, UR10, !P4 ;  /* 0x0000000ae9007c0c */ /* 0x000fe2000e7a1270 */
[----:B------:R-:W-:Y:S01]  /*d4d0*/  ULDC UR10, c[0x0][0x228] ;  /* 0x00008a00000a7ab9 */ /* 0x000fe20000000800 */
[----:B------:R-:W-:Y:S01]  /*d4e0*/  ISETP.GE.AND P0, PT, R20, UR4, PT ;  /* 0x0000000414007c0c */ /* 0x000fe2000bf06270 */
[----:B------:R-:W-:Y:S01]  /*d4f0*/  ULDC UR4, c[0x0][0x248] ;  /* 0x0000920000047ab9 */ /* 0x000fe20000000800 */
[----:B------:R4:W-:Y:S01]  /*d500*/  @P6 STG.E.U16 desc[UR14][R18.64], R54 ;  /* 0x0000003612006986 */ /* 0x0009e2000c10150e */
[----:B------:R-:W-:Y:S01]  /*d510*/  ISETP.LT.AND P6, PT, R250, UR12, !P4 ;  /* 0x0000000cfa007c0c */ /* 0x000fe2000e7c1270 */
[C---:B------:R-:W-:Y:S01]  /*d520*/  VIADD R23, R21.reuse, UR4 ;  /* 0x0000000415177c36 */ /* 0x040fe20008000000 */
[----:B------:R-:W-:Y:S01]  /*d530*/  ULDC UR4, c[0x0][0x22c] ;  /* 0x00008b0000047ab9 */ /* 0x000fe20000000800 */
[----:B------:R-:W-:Y:S01]  /*d540*/  VIADD R20, R232, 0x49 ;  /* 0x00000049e8147836 */ /* 0x000fe20000000000 */
[----:B------:R-:W-:Y:S01]  /*d550*/  ULDC UR12, c[0x0][0x228] ;  /* 0x00008a00000c7ab9 */ /* 0x000fe20000000800 */
[----:B0-----:R-:W-:-:S03]  /*d560*/  IMAD.WIDE R10, R21, 0x2, R8 ;  /* 0x00000002150a7825 */ /* 0x001fc600078e0208 */
[----:B------:R-:W-:Y:S01]  /*d570*/  ISETP.GE.AND P4, PT, R20, UR6, PT ;  /* 0x0000000614007c0c */ /* 0x000fe2000bf86270 */
[----:B---3--:R-:W-:Y:S01]  /*d580*/  IMAD.WIDE R16, R23, 0x2, R2 ;  /* 0x0000000217107825 */ /* 0x008fe200078e0202 */
[----:B------:R-:W-:Y:S01]  /*d590*/  PRMT R20, R119, 0x7632, R20 ;  /* 0x0000763277147816 */ /* 0x000fe20000000014 */
[----:B------:R-:W-:Y:S01]  /*d5a0*/  ULDC UR6, c[0x0][0x248] ;  /* 0x0000920000067ab9 */ /* 0x000fe20000000800 */
[----:B----4-:R-:W-:Y:S01]  /*d5b0*/  PRMT R54, R54, 0x7632, R54 ;  /* 0x0000763236367816 */ /* 0x010fe20000000036 */
[----:B------:R-:W-:Y:S02]  /*d5c0*/  VIADD R22, R232, 0x4a ;  /* 0x0000004ae8167836 */ /* 0x000fe40000000000 */
[----:B------:R-:W-:Y:S02]  /*d5d0*/  IMAD.WIDE R18, R23, 0x2, R8 ;  /* 0x0000000217127825 */ /* 0x000fe400078e0208 */
[----:B------:R0:W-:Y:S01]  /*d5e0*/  @P1 STG.E.U16 desc[UR14][R10.64], R54 ;  /* 0x000000360a001986 */ /* 0x0001e2000c10150e */
[----:B------:R-:W-:Y:S01]  /*d5f0*/  ISETP.GE.AND P1, PT, R22, UR4, PT ;  /* 0x0000000416007c0c */ /* 0x000fe2000bf26270 */
[----:B------:R-:W-:Y:S01]  /*d600*/  ULDC UR4, c[0x0][0x248] ;  /* 0x0000920000047ab9 */ /* 0x000fe20000000800 */
[----:B------:R-:W-:Y:S01]  /*d610*/  VIADD R22, R232, 0x4b ;  /* 0x0000004be8167836 */ /* 0x000fe20000000000 */
[----:B------:R3:W-:Y:S01]  /*d620*/  @P5 STG.E.U16 desc[UR14][R16.64], R119 ;  /* 0x0000007710005986 */ /* 0x0007e2000c10150e */
[----:B------:R-:W-:Y:S01]  /*d630*/  ISETP.LT.AND P5, PT, R233, UR8, !P3 ;  /* 0x00000008e9007c0c */ /* 0x000fe2000dfa1270 */
[----:B------:R-:W-:Y:S01]  /*d640*/  VIADD R23, R23, UR4 ;  /* 0x0000000417177c36 */ /* 0x000fe20008000000 */
        /* <DEDUP_REMOVED lines=10> */
[----:B------:R-:W-:Y:S01]  /*d6f0*/  PRMT R23, R55, 0x7632, R23 ;  /* 0x0000763237177816 */ /* 0x000fe20000000017 */
[----:B------:R-:W-:Y:S01]  /*d700*/  @P5 STG.E.U16 desc[UR14][R10.64], R55 ;  /* 0x000000370a005986 */ /* 0x000fe2000c10150e */
[----:B------:R-:W-:Y:S01]  /*d710*/  ISETP.GE.AND P5, PT, R22, UR4, PT ;  /* 0x0000000416007c0c */ /* 0x000fe2000bfa6270 */
[C---:B----4-:R-:W-:Y:S01]  /*d720*/  IMAD.WIDE R18, R25.reuse, 0x2, R2 ;  /* 0x0000000219127825 */ /* 0x050fe200078e0202 */
[----:B------:R-:W-:Y:S01]  /*d730*/  ULDC UR4, c[0x0][0x248] ;  /* 0x0000920000047ab9 */ /* 0x000fe20000000800 */
[----:B------:R0:W-:Y:S01]  /*d740*/  @P3 STG.E.U16 desc[UR14][R16.64], R23 ;  /* 0x0000001710003986 */ /* 0x0001e2000c10150e */
[----:B------:R-:W-:Y:S01]  /*d750*/  ULDC UR12, c[0x0][0x228] ;  /* 0x00008a00000c7ab9 */ /* 0x000fe20000000800 */
[----:B------:R-:W-:Y:S01]  /*d760*/  IMAD.WIDE R20, R25, 0x2, R8 ;  /* 0x0000000219147825 */ /* 0x000fe200078e0208 */
[C---:B------:R-:W-:Y:S01]  /*d770*/  ISETP.LT.AND P3, PT, R233.reuse, UR8, !P4 ;  /* 0x00000008e9007c0c */ /* 0x040fe2000e761270 */
[----:B------:R-:W-:Y:S01]  /*d780*/  @P6 STG.E.U16 desc[UR14][R18.64], R120 ;  /* 0x0000007812006986 */ /* 0x000fe2000c10150e */
[----:B------:R-:W-:Y:S01]  /*d790*/  ISETP.LT.AND P4, PT, R250, UR10, !P4 ;  /* 0x0000000afa007c0c */ /* 0x000fe2000e781270 */
[----:B------:R-:W-:Y:S01]  /*d7a0*/  VIADD R22, R232, 0x4c ;  /* 0x0000004ce8167836 */ /* 0x000fe20000000000 */
[----:B------:R-:W-:Y:S01]  /*d7b0*/  ISETP.LT.AND P6, PT, R233, UR12, !P1 ;  /* 0x0000000ce9007c0c */ /* 0x000fe2000cfc1270 */
[----:B------:R3:W-:Y:S01]  /*d7c0*/  @P0 STG.E.U16 desc[UR14][R20.64], R24 ;  /* 0x0000001814000986 */ /* 0x0007e2000c10150e */
[----:B------:R-:W-:Y:S01]  /*d7d0*/  ULDC UR6, c[0x0][0x22c] ;  /* 0x00008b0000067ab9 */ /* 0x000fe20000000800 */
[----:B------:R-:W-:Y:S01]  /*d7e0*/  ULDC UR8, c[0x0][0x228] ;  /* 0x00008a0000087ab9 */ /* 0x000fe20000000800 */
[----:B------:R-:W-:Y:S01]  /*d7f0*/  ISETP.GE.AND P0, PT, R22, UR6, PT ;  /* 0x0000000616007c0c */ /* 0x000fe2000bf06270 */
[----:B0-----:R-:W-:Y:S01]  /*d800*/  VIADD R17, R25, UR4 ;  /* 0x0000000419117c36 */ /* 0x001fe20008000000 */
[----:B------:R-:W-:Y:S01]  /*d810*/  ULDC UR4, c[0x0][0x248] ;  /* 0x0000920000047ab9 */ /* 0x000fe20000000800 */
[----:B------:R-:W-:Y:S01]  /*d820*/  PRMT R22, R56, 0x7632, R22 ;  /* 0x0000763238167816 */ /* 0x000fe20000000016 */
[----:B------:R-:W-:Y:S01]  /*d830*/  ULDC UR10, c[0x0][0x228] ;  /* 0x00008a00000a7ab9 */ /* 0x000fe20000000800 */
[C---:B------:R-:W-:Y:S01]  /*d840*/  IMAD.WIDE R10, R17.reuse, 0x2, R2 ;  /* 0x00000002110a7825 */ /* 0x040fe200078e0202 */
[----:B------:R-:W-:Y:S01]  /*d850*/  ULDC UR12, c[0x0][0x228] ;  /* 0x00008a00000c7ab9 */ /* 0x000fe20000000800 */
[----:B------:R-:W-:Y:S01]  /*d860*/  ISETP.LT.AND P1, PT, R250, UR8, !P1 ;  /* 0x00000008fa007c0c */ /* 0x000fe2000cf21270 */
[----:B------:R-:W-:Y:S01]  /*d870*/  ULDC UR6, c[0x0][0x22c] ;  /* 0x00008b0000067ab9 */ /* 0x000fe20000000800 */
[C---:B---3--:R-:W-:Y:S01]  /*d880*/  VIADD R21, R17.reuse, UR4 ;  /* 0x0000000411157c36 */ /* 0x048fe20008000000 */
[----:B------:R0:W-:Y:S01]  /*d890*/  @P3 STG.E.U16 desc[UR14][R10.64], R56 ;  /* 0x000000380a003986 */ /* 0x0001e2000c10150e */
[----:B------:R-:W-:Y:S01]  /*d8a0*/  IMAD.WIDE R16, R17, 0x2, R8 ;  /* 0x0000000211107825 */ /* 0x000fe200078e0208 */
[----:B------:R-:W-:Y:S01]  /*d8b0*/  ULDC UR4, c[0x0][0x22c] ;  /* 0x00008b0000047ab9 */ /* 0x000fe20000000800 */
[----:B------:R-:W-:Y:S01]  /*d8c0*/  ULDC UR8, c[0x0][0x228] ;  /* 0x00008a0000087ab9 */ /* 0x000fe20000000800 */
[----:B------:R-:W-:Y:S01]  /*d8d0*/  ULDC UR16, c[0x0][0x228] ;  /* 0x00008a0000107ab9 */ /* 0x000fe20000000800 */
[----:B------:R-:W-:Y:S01]  /*d8e0*/  IMAD.WIDE R18, R21, 0x2, R2 ;  /* 0x0000000215127825 */ /* 0x000fe200078e0202 */
[----:B------:R3:W-:Y:S01]  /*d8f0*/  @P4 STG.E.U16 desc[UR14][R16.64], R22 ;  /* 0x0000001610004986 */ /* 0x0007e2000c10150e */
[----:B------:R-:W-:-:S02]  /*d900*/  PRMT R24, R58, 0x7632, R24 ;  /* 0x000076323a187816 */ /* 0x000fc40000000018 */
[----:B------:R-:W-:Y:S01]  /*d910*/  VIADD R20, R232, 0x4d ;  /* 0x0000004de8147836 */ /* 0x000fe20000000000 */
[----:B------:R4:W-:Y:S01]  /*d920*/  @P6 STG.E.U16 desc[UR14][R18.64], R121 ;  /* 0x0000007912006986 */ /* 0x0009e2000c10150e */
[----:B------:R-:W-:Y:S01]  /*d930*/  ISETP.LT.AND P6, PT, R233, UR10, !P5 ;  /* 0x0000000ae9007c0c */ /* 0x000fe2000efc1270 */
[C---:B0-----:R-:W-:Y:S01]  /*d940*/  IMAD.WIDE R10, R21.reuse, 0x2, R8 ;  /* 0x00000002150a7825 */ /* 0x041fe200078e0208 */
[----:B------:R-:W-:Y:S01]  /*d950*/  ISETP.LT.AND P5, PT, R250, UR12, !P5 ;  /* 0x0000000cfa007c0c */ /* 0x000fe2000efa1270 */
[----:B------:R-:W-:Y:S01]  /*d960*/  ULDC UR10, c[0x0][0x228] ;  /* 0x00008a00000a7ab9 */ /* 0x000fe20000000800 */
[----:B------:R-:W-:Y:S01]  /*d970*/  ISETP.GE.AND P3, PT, R20, UR4, PT ;  /* 0x0000000414007c0c */ /* 0x000fe2000bf66270 */
[----:B------:R-:W-:Y:S01]  /*d980*/  ULDC UR4, c[0x0][0x248] ;  /* 0x0000920000047ab9 */ /* 0x000fe20000000800 */
[C---:B------:R-:W-:Y:S01]  /*d990*/  VIADD R20, R232.reuse, 0x4e ;  /* 0x0000004ee8147836 */ /* 0x040fe20000000000 */
[----:B------:R-:W-:Y:S01]  /*d9a0*/  ULDC UR12, c[0x0][0x228] ;  /* 0x00008a00000c7ab9 */ /* 0x000fe20000000800 */
[----:B------:R-:W-:Y:S01]  /*d9b0*/  VIADD R23, R21, UR4 ;  /* 0x0000000415177c36 */ /* 0x000fe20008000000 */
[----:B------:R-:W-:Y:S01]  /*d9c0*/  ULDC UR4, c[0x0][0x22c] ;  /* 0x00008b0000047ab9 */ /* 0x000fe20000000800 */
[----:B---3--:R-:W-:Y:S01]  /*d9d0*/  VIADD R22, R232, 0x4f ;  /* 0x0000004fe8167836 */ /* 0x008fe20000000000 */
[----:B----4-:R-:W-:Y:S01]  /*d9e0*/  PRMT R121, R121, 0x7632, R121 ;  /* 0x0000763279797816 */ /* 0x010fe20000000079 */
[----:B------:R-:W-:Y:S01]  /*d9f0*/  IMAD.WIDE R16, R23, 0x2, R2 ;  /* 0x0000000217107825 */ /* 0x000fe200078e0202 */
[----:B------:R-:W-:Y:S01]  /*da00*/  ISETP.GE.AND P4, PT, R20, UR6, PT ;  /* 0x0000000614007c0c */ /* 0x000fe2000bf86270 */
[----:B------:R-:W-:Y:S01]  /*da10*/  ULDC UR6, c[0x0][0x248] ;  /* 0x0000920000067ab9 */ /* 0x000fe20000000800 */
[----:B------:R-:W-:Y:S01]  /*da20*/  PRMT R20, R57, 0x7632, R20 ;  /* 0x0000763239147816 */ /* 0x000fe20000000014 */
[C---:B------:R-:W-:Y:S01]  /*da30*/  IMAD.WIDE R18, R23.reuse, 0x2, R8 ;  /* 0x0000000217127825 */ /* 0x040fe200078e0208 */
[----:B------:R0:W-:Y:S01]  /*da40*/  @P1 STG.E.U16 desc[UR14][R10.64], R121 ;  /* 0x000000790a001986 */ /* 0x0001e2000c10150e */
[----:B------:R-:W-:Y:S01]  /*da50*/  ISETP.GE.AND P1, PT, R22, UR4, PT ;  /* 0x0000000416007c0c */ /* 0x000fe2000bf26270 */
[----:B------:R-:W-:Y:S01]  /*da60*/  ULDC UR4, c[0x0][0x248] ;  /* 0x0000920000047ab9 */ /* 0x000fe20000000800 */
[----:B------:R-:W-:Y:S01]  /*da70*/  VIADD R22, R232, 0x50 ;  /* 0x00000050e8167836 */ /* 0x000fe20000000000 */
[----:B------:R3:W-:Y:S01]  /*da80*/  @P6 STG.E.U16 desc[UR14][R16.64], R57 ;  /* 0x0000003910006986 */ /* 0x0007e2000c10150e */
[----:B------:R-:W-:Y:S01]  /*da90*/  VIADD R23, R23, UR4 ;  /* 0x0000000417177c36 */ /* 0x000fe20008000000 */
[C---:B------:R-:W-:Y:S01]  /*daa0*/  ISETP.LT.AND P6, PT, R233.reuse, UR12, !P3 ;  /* 0x0000000ce9007c0c */ /* 0x040fe2000dfc1270 */
        /* <DEDUP_REMOVED lines=13> */
[C---:B----4-:R-:W-:Y:S01]  /*db80*/  IMAD.WIDE R18, R25.reuse, 0x2, R2 ;  /* 0x0000000219127825 */ /* 0x050fe200078e0202 */
[----:B------:R-:W-:Y:S01]  /*db90*/  ULDC UR16, c[0x0][0x228] ;  /* 0x00008a0000107ab9 */ /* 0x000fe20000000800 */
[----:B------:R-:W-:Y:S01]  /*dba0*/  @P5 STG.E.U16 desc[UR14][R10.64], R122 ;  /* 0x0000007a0a005986 */ /* 0x000fe2000c10150e */
[----:B------:R-:W-:Y:S01]  /*dbb0*/  ISETP.GE.AND P5, PT, R22, UR4, PT ;  /* 0x0000000416007c0c */ /* 0x000fe2000bfa6270 */
[----:B------:R-:W-:Y:S01]  /*dbc0*/  IMAD.WIDE R20, R25, 0x2, R8 ;  /* 0x0000000219147825 */ /* 0x000fe200078e0208 */
[----:B------:R-:W-:Y:S01]  /*dbd0*/  ULDC UR4, c[0x0][0x248] ;  /* 0x0000920000047ab9 */ /* 0x000fe20000000800 */
[----:B------:R0:W-:Y:S02]  /*dbe0*/  @P0 STG.E.U16 desc[UR14][R16.64], R23 ;  /* 0x0000001710000986 */ /* 0x0001e4000c10150e */
[----:B------:R-:W-:-:S02]  /*dbf0*/  VIADD R22, R232, 0x51 ;  /* 0x00000051e8167836 */ /* 0x000fc40000000000 */
        /* <DEDUP_REMOVED lines=441> */
[----:B------:R-:W-:-:S02]  /*f790*/  ULDC UR8, c[0x0][0x228] ;  /* 0x00008a0000087ab9 */ /* 0x000fc40000000800 */
[----:B------:R-:W-:Y:S01]  /*f7a0*/  VIADD R20, R232, 0x70 ;  /* 0x00000070e8147836 */ /* 0x000fe20000000000 */
[----:B------:R3:W-:Y:S01]  /*f7b0*/  @P6 STG.E.U16 desc[UR14][R18.64], R74 ;  /* 0x0000004a12006986 */ /* 0x0007e2000c10150e */
[----:B------:R-:W-:Y:S01]  /*f7c0*/  ISETP.LT.AND P6, PT, R233, UR10, !P5 ;  /* 0x0000000ae9007c0c */ /* 0x000fe2000efc1270 */
[----:B------:R-:W-:Y:S01]  /*f7d0*/  ULDC UR10, c[0x0][0x228] ;  /* 0x00008a00000a7ab9 */ /* 0x000fe20000000800 */
[----:B------:R-:W-:Y:S01]  /*f7e0*/  ISETP.LT.AND P5, PT, R250, UR12, !P5 ;  /* 0x0000000cfa007c0c */ /* 0x000fe2000efa1270 */
[C---:B0-----:R-:W-:Y:S01]  /*f7f0*/  IMAD.WIDE R10, R21.reuse, 0x2, R8 ;  /* 0x00000002150a7825 */ /* 0x041fe200078e0208 */
[----:B------:R-:W-:Y:S01]  /*f800*/  ISETP.GE.AND P3, PT, R20, UR4, PT ;  /* 0x0000000414007c0c */ /* 0x000fe2000bf66270 */
[----:B------:R-:W-:Y:S01]  /*f810*/  ULDC UR4, c[0x0][0x248] ;  /* 0x0000920000047ab9 */ /* 0x000fe20000000800 */
[----:B------:R-:W-:Y:S01]  /*f820*/  ULDC UR12, c[0x0][0x228] ;  /* 0x00008a00000c7ab9 */ /* 0x000fe20000000800 */
[----:B------:R-:W-:Y:S02]  /*f830*/  VIADD R20, R232, 0x71 ;  /* 0x00000071e8147836 */ /* 0x000fe40000000000 */
        /* <DEDUP_REMOVED lines=19> */
[----:B------:R-:W-:Y:S01]  /*f970*/  VIADD R25, R23, UR6 ;  /* 0x0000000617197c36 */ /* 0x000fe20008000000 */
[----:B------:R-:W-:Y:S01]  /*f980*/  PRMT R22, R75, 0x7632, R22 ;  /* 0x000076324b167816 */ /* 0x000fe20000000016 */
        /* <DEDUP_REMOVED lines=8> */
[----:B----4-:R-:W-:Y:S01]  /*fa10*/  IMAD.WIDE R18, R25, 0x2, R2 ;  /* 0x0000000219127825 */ /* 0x010fe200078e0202 */
[----:B------:R0:W-:Y:S01]  /*fa20*/  @P5 STG.E.U16 desc[UR14][R10.64], R75 ;  /* 0x0000004b0a005986 */ /* 0x0001e2000c10150e */
[----:B------:R-:W-:-:S02]  /*fa30*/  ULDC UR8, c[0x0][0x22c] ;  /* 0x00008b0000087ab9 */ /* 0x000fc40000000800 */
        /* <DEDUP_REMOVED lines=9> */
[----:B0-----:R-:W-:Y:S01]  /*fad0*/  VIADD R10, R232, 0x74 ;  /* 0x00000074e80a7836 */ /* 0x001fe20000000000 */
[C---:B------:R-:W-:Y:S01]  /*fae0*/  ISETP.LT.AND P4, PT, R250.reuse, UR12, !P4 ;  /* 0x0000000cfa007c0c */ /* 0x040fe2000e781270 */
[----:B---3--:R-:W-:Y:S01]  /*faf0*/  VIADD R17, R25, UR4 ;  /* 0x0000000419117c36 */ /* 0x008fe20008000000 */
[----:B------:R-:W-:Y:S01]  /*fb00*/  ISETP.LT.AND P1, PT, R250, UR18, !P1 ;  /* 0x00000012fa007c0c */ /* 0x000fe2000cf21270 */
[----:B------:R-:W-:Y:S01]  /*fb10*/  ULDC UR10, c[0x0][0x228] ;  /* 0x00008a00000a7ab9 */ /* 0x000fe20000000800 */
[----:B------:R-:W-:Y:S01]  /*fb20*/  ISETP.GE.AND P0, PT, R10, UR8, PT ;  /* 0x000000080a007c0c */ /* 0x000fe2000bf06270 */
[----:B------:R-:W-:Y:S01]  /*fb30*/  IMAD.WIDE R10, R17, 0x2, R2 ;  /* 0x00000002110a7825 */ /* 0x000fe200078e0202 */
[----:B-1----:R-:W-:Y:S01]  /*fb40*/  PRMT R22, R12, 0x7632, R22 ;  /* 0x000076320c167816 */ /* 0x002fe20000000016 */
[----:B------:R-:W-:Y:S01]  /*fb50*/  ULDC UR8, c[0x0][0x228] ;  /* 0x00008a0000087ab9 */ /* 0x000fe20000000800 */
[----:B------:R-:W-:Y:S01]  /*fb60*/  PRMT R24, R77, 0x7632, R24 ;  /* 0x000076324d187816 */ /* 0x000fe20000000018 */
[C---:B----4-:R-:W-:Y:S01]  /*fb70*/  VIADD R23, R17.reuse, UR6 ;  /* 0x0000000611177c36 */ /* 0x050fe20008000000 */
[----:B------:R-:W-:Y:S01]  /*fb80*/  ULDC UR4, c[0x0][0x248] ;  /* 0x0000920000047ab9 */ /* 0x000fe20000000800 */
[----:B------:R-:W-:Y:S01]  /*fb90*/  IMAD.WIDE R16, R17, 0x2, R8 ;  /* 0x0000000211107825 */ /* 0x000fe200078e0208 */
[----:B------:R0:W-:Y:S01]  /*fba0*/  @P3 STG.E.U16 desc[UR14][R10.64], R12 ;  /* 0x0000000c0a003986 */ /* 0x0001e2000c10150e */
[----:B------:R-:W-:Y:S01]  /*fbb0*/  ULDC UR12, c[0x0][0x228] ;  /* 0x00008a00000c7ab9 */ /* 0x000fe20000000800 */
[----:B------:R-:W-:Y:S01]  /*fbc0*/  ULDC UR6, c[0x0][0x248] ;  /* 0x0000920000067ab9 */ /* 0x000fe20000000800 */
[----:B------:R-:W-:Y:S01]  /*fbd0*/  IMAD.WIDE R18, R23, 0x2, R2 ;  /* 0x0000000217127825 */ /* 0x000fe200078e0202 */
[----:B------:R1:W-:Y:S01]  /*fbe0*/  @P4 STG.E.U16 desc[UR14][R16.64], R22 ;  /* 0x0000001610004986 */ /* 0x0003e2000c10150e */
[----:B------:R-:W-:Y:S01]  /*fbf0*/  ISETP.LT.AND P4, PT, R233, UR12, !P0 ;  /* 0x0000000ce9007c0c */ /* 0x000fe2000c781270 */
[----:B------:R-:W-:Y:S01]  /*fc00*/  ULDC UR16, c[0x0][0x228] ;  /* 0x00008a0000107ab9 */ /* 0x000fe20000000800 */
[----:B------:R-:W-:Y:S01]  /*fc10*/  IMAD.WIDE R20, R23, 0x2, R8 ;  /* 0x0000000217147825 */ /* 0x000fe200078e0208 */
[----:B------:R3:W-:Y:S01]  /*fc20*/  @P6 STG.E.U16 desc[UR14][R18.64], R77 ;  /* 0x0000004d12006986 */ /* 0x0007e2000c10150e */
[----:B------:R-:W-:Y:S01]  /*fc30*/  ISETP.LT.AND P6, PT, R250, UR16, !P0 ;  /* 0x00000010fa007c0c */ /* 0x000fe2000c7c1270 */
[----:B------:R-:W-:Y:S01]  /*fc40*/  ULDC UR12, c[0x0][0x228] ;  /* 0x00008a00000c7ab9 */ /* 0x000fe20000000800 */
[C---:B------:R-:W-:Y:S01]  /*fc50*/  VIADD R25, R232.reuse, 0x75 ;  /* 0x00000075e8197836 */ /* 0x040fe20000000000 */
[----:B------:R4:W-:Y:S01]  /*fc60*/  @P1 STG.E.U16 desc[UR14][R20.64], R24 ;  /* 0x0000001814001986 */ /* 0x0009e2000c10150e */
[----:B------:R-:W-:Y:S01]  /*fc70*/  ISETP.LT.AND P1, PT, R233, UR8, !P5 ;  /* 0x00000008e9007c0c */ /* 0x000fe2000ef21270 */
[----:B0-----:R-:W-:Y:S01]  /*fc80*/  VIADD R10, R232, 0x76 ;  /* 0x00000076e80a7836 */ /* 0x001fe20000000000 */
[----:B------:R-:W-:Y:S01]  /*fc90*/  ISETP.LT.AND P5, PT, R250, UR10, !P5 ;  /* 0x0000000afa007c0c */ /* 0x000fe2000efa1270 */
[----:B-1----:R-:W-:Y:S01]  /*fca0*/  VIADD R17, R23, UR4 ;  /* 0x0000000417117c36 */ /* 0x002fe20008000000 */
[----:B------:R-:W-:Y:S01]  /*fcb0*/  PRMT R12, R13, 0x7632, R12 ;  /* 0x000076320d0c7816 */ /* 0x000fe2000000000c */
[----:B------:R-:W-:Y:S01]  /*fcc0*/  ULDC UR8, c[0x0][0x228] ;  /* 0x00008a0000087ab9 */ /* 0x000fe20000000800 */
[----:B------:R-:W-:Y:S01]  /*fcd0*/  ISETP.GE.AND P0, PT, R10, UR23, PT ;  /* 0x000000170a007c0c */ /* 0x000fe2000bf06270 */
[----:B------:R-:W-:Y:S01]  /*fce0*/  VIADD R23, R17, UR6 ;  /* 0x0000000611177c36 */ /* 0x000fe20008000000 */
[----:B------:R-:W-:Y:S01]  /*fcf0*/  ISETP.GE.AND P3, PT, R25, UR25, PT ;  /* 0x0000001919007c0c */ /* 0x000fe2000bf66270 */
[C---:B------:R-:W-:Y:S01]  /*fd00*/  IMAD.WIDE R10, R17.reuse, 0x2, R2 ;  /* 0x00000002110a7825 */ /* 0x040fe200078e0202 */
[----:B------:R-:W-:Y:S01]  /*fd10*/  ULDC UR10, c[0x0][0x228] ;  /* 0x00008a00000a7ab9 */ /* 0x000fe20000000800 */
[----:B------:R-:W-:Y:S01]  /*fd20*/  PRMT R22, R78, 0x7632, R22 ;  /* 0x000076324e167816 */ /* 0x000fe20000000016 */
[----:B------:R-:W-:Y:S01]  /*fd30*/  ULDC UR4, c[0x0][0x248] ;  /* 0x0000920000047ab9 */ /* 0x000fe20000000800 */
[----:B------:R-:W-:Y:S01]  /*fd40*/  IMAD.WIDE R16, R17, 0x2, R8 ;  /* 0x0000000211107825 */ /* 0x000fe200078e0208 */
[----:B------:R0:W-:Y:S01]  /*fd50*/  @P1 STG.E.U16 desc[UR14][R10.64], R13 ;  /* 0x0000000d0a001986 */ /* 0x0001e2000c10150e */
[----:B------:R-:W-:Y:S01]  /*fd60*/  ULDC UR16, c[0x0][0x228] ;  /* 0x00008a0000107ab9 */ /* 0x000fe20000000800 */
[----:B------:R-:W-:Y:S01]  /*fd70*/  ULDC UR6, c[0x0][0x248] ;  /* 0x0000920000067ab9 */ /* 0x000fe20000000800 */
[----:B---3--:R-:W-:Y:S01]  /*fd80*/  IMAD.WIDE R18, R23, 0x2, R2 ;  /* 0x0000000217127825 */ /* 0x008fe200078e0202 */
[----:B------:R-:W-:Y:S01]  /*fd90*/  @P5 STG.E.U16 desc[UR14][R16.64], R12 ;  /* 0x0000000c10005986 */ /* 0x000fe2000c10150e */
[----:B------:R-:W-:Y:S01]  /*fda0*/  ISETP.LT.AND P5, PT, R233, UR12, !P0 ;  /* 0x0000000ce9007c0c */ /* 0x000fe2000c7a1270 */
[----:B------:R-:W-:Y:S01]  /*fdb0*/  ULDC UR12, c[0x0][0x228] ;  /* 0x00008a00000c7ab9 */ /* 0x000fe20000000800 */
[----:B----4-:R-:W-:Y:S01]  /*fdc0*/  VIADD R24, R232, 0x77 ;  /* 0x00000077e8187836 */ /* 0x010fe20000000000 */
[----:B------:R-:W-:Y:S01]  /*fdd0*/  @P4 STG.E.U16 desc[UR14][R18.64], R78 ;  /* 0x0000004e12004986 */ /* 0x000fe2000c10150e */
[----:B------:R-:W-:Y:S01]  /*fde0*/  IMAD.WIDE R20, R23, 0x2, R8 ;  /* 0x0000000217147825 */ /* 0x000fe200078e0208 */
[----:B------:R-:W-:Y:S01]  /*fdf0*/  ISETP.LT.AND P4, PT, R233, UR8, !P3 ;  /* 0x00000008e9007c0c */ /* 0x000fe2000df81270 */
[----:B------:R-:W-:Y:S01]  /*fe00*/  ULDC UR8, c[0x0][0x228] ;  /* 0x00008a0000087ab9 */ /* 0x000fe20000000800 */
[----:B------:R-:W-:Y:S01]  /*fe10*/  ISETP.GE.AND P1, PT, R24, UR21, PT ;  /* 0x0000001518007c0c */ /* 0x000fe2000bf26270 */
[----:B0-----:R-:W-:Y:S01]  /*fe20*/  VIADD R10, R232, 0x78 ;  /* 0x00000078e80a7836 */ /* 0x001fe20000000000 */
[C---:B------:R-:W-:Y:S01]  /*fe30*/  ISETP.LT.AND P3, PT, R250.reuse, UR10, !P3 ;  /* 0x0000000afa007c0c */ /* 0x040fe2000df61270 */
[----:B------:R0:W1:Y:S01]  /*fe40*/  LDS.128 R24, [R0] ;  /* 0x0000000000187984 */ /* 0x0000620000000c00 */
[----:B------:R-:W-:Y:S01]  /*fe50*/  VIADD R13, R23, UR4 ;  /* 0x00000004170d7c36 */ /* 0x000fe20008000000 */
[----:B------:R-:W-:Y:S01]  /*fe60*/  ULDC UR10, c[0x0][0x228] ;  /* 0x00008a00000a7ab9 */ /* 0x000fe20000000800 */
[----:B------:R-:W-:Y:S01]  /*fe70*/  ULDC UR4, c[0x0][0x248] ;  /* 0x0000920000047ab9 */ /* 0x000fe20000000800 */
[----:B------:R3:W-:Y:S01]  /*fe80*/  @P6 STG.E.U16 desc[UR14][R20.64], R22 ;  /* 0x0000001614006986 */ /* 0x0007e2000c10150e */
[----:B------:R-:W-:Y:S01]  /*fe90*/  ISETP.LT.AND P6, PT, R250, UR16, !P0 ;  /* 0x00000010fa007c0c */ /* 0x000fe2000c7c1270 */
[----:B------:R-:W-:Y:S01]  /*fea0*/  ULDC UR16, c[0x0][0x228] ;  /* 0x00008a0000107ab9 */ /* 0x000fe20000000800 */
[----:B------:R-:W-:Y:S01]  /*feb0*/  ISETP.GE.AND P0, PT, R10, UR19, PT ;  /* 0x000000130a007c0c */ /* 0x000fe2000bf06270 */
[----:B------:R-:W-:Y:S01]  /*fec0*/  IMAD.WIDE R10, R13, 0x2, R2 ;  /* 0x000000020d0a7825 */ /* 0x000fe200078e0202 */
[----:B0-----:R-:W-:-:S03]  /*fed0*/  PRMT R0, R15, 0x7632, R0 ;  /* 0x000076320f007816 */ /* 0x001fc60000000000 */
[----:B------:R-:W-:Y:S01]  /*fee0*/  VIADD R23, R232, 0x79 ;  /* 0x00000079e8177836 */ /* 0x000fe20000000000 */
[----:B------:R0:W-:Y:S01]  /*fef0*/  @P4 STG.E.U16 desc[UR14][R10.64], R14 ;  /* 0x0000000e0a004986 */ /* 0x0001e2000c10150e */
[C---:B---3--:R-:W-:Y:S01]  /*ff00*/  VIADD R21, R13.reuse, UR6 ;  /* 0x000000060d157c36 */ /* 0x048fe20008000000 */
[----:B------:R-:W-:Y:S01]  /*ff10*/  PRMT R20, R14, 0x7632, R20 ;  /* 0x000076320e147816 */ /* 0x000fe20000000014 */
[----:B------:R-:W-:Y:S01]  /*ff20*/  IMAD.WIDE R12, R13, 0x2, R8 ;  /* 0x000000020d0c7825 */ /* 0x000fe200078e0208 */
[----:B------:R-:W-:Y:S01]  /*ff30*/  PRMT R22, R79, 0x7632, R22 ;  /* 0x000076324f167816 */ /* 0x000fe20000000016 */
[----:B------:R-:W-:Y:S01]  /*ff40*/  ULDC UR6, c[0x0][0x248] ;  /* 0x0000920000067ab9 */ /* 0x000fe20000000800 */
[----:B------:R-:W-:Y:S01]  /*ff50*/  ISETP.GE.AND P4, PT, R23, UR17, PT ;  /* 0x0000001117007c0c */ /* 0x000fe2000bf86270 */
        /* <DEDUP_REMOVED lines=8> */
[----:B0-----:R-:W-:Y:S01]  /*ffe0*/  VIADD R10, R232, 0x7a ;  /* 0x0000007ae80a7836 */ /* 0x001fe20000000000 */
[----:B------:R-:W-:Y:S01]  /*fff0*/  ISETP.LT.AND P5, PT, R233, UR12, !P0 ;  /* 0x0000000ce9007c0c */ /* 0x000fe2000c7a1270 */
[----:B------:R0:W-:Y:S01]  /*10000*/  @P6 STG.E.U16 desc[UR14][R18.64], R22 ;  /* 0x0000001612006986 */ /* 0x0001e2000c10150e */
[----:B------:R-:W-:Y:S01]  /*10010*/  ISETP.LT.AND P6, PT, R250, UR16, !P0 ;  /* 0x00000010fa007c0c */ /* 0x000fe2000c7c1270 */
[----:B---3--:R-:W-:Y:S01]  /*10020*/  VIADD R13, R21, UR4 ;  /* 0x00000004150d7c36 */ /* 0x008fe20008000000 */
[----:B------:R-:W-:Y:S01]  /*10030*/  ISETP.GE.AND P0, PT, R10, UR13, PT ;  /* 0x0000000d0a007c0c */ /* 0x000fe2000bf06270 */
[----:B------:R-:W-:Y:S01]  /*10040*/  ULDC UR4, c[0x0][0x248] ;  /* 0x0000920000047ab9 */ /* 0x000fe20000000800 */
[----:B--2---:R-:W-:Y:S01]  /*10050*/  PRMT R14, R4, 0x7632, R14 ;  /* 0x00007632040e7816 */ /* 0x004fe2000000000e */
[C---:B------:R-:W-:Y:S01]  /*10060*/  VIADD R21, R13.reuse, UR6 ;  /* 0x000000060d157c36 */ /* 0x040fe20008000000 */
[----:B------:R-:W-:Y:S01]  /*10070*/  ULDC UR6, c[0x0][0x228] ;  /* 0x00008a0000067ab9 */ /* 0x000fe20000000800 */
[----:B------:R-:W-:-:S04]  /*10080*/  IMAD.WIDE R10, R13, 0x2, R2 ;  /* 0x000000020d0a7825 */ /* 0x000fc800078e0202 */
[----:B------:R-:W-:Y:S01]  /*10090*/  IMAD.WIDE R12, R13, 0x2, R8 ;  /* 0x000000020d0c7825 */ /* 0x000fe200078e0208 */
[----:B------:R2:W-:Y:S03]  /*100a0*/  @P3 STG.E.U16 desc[UR14][R10.64], R15 ;  /* 0x0000000f0a003986 */ /* 0x0005e6000c10150e */
[C---:B----4-:R-:W-:Y:S01]  /*100b0*/  IMAD.WIDE R16, R21.reuse, 0x2, R2 ;  /* 0x0000000215107825 */ /* 0x050fe200078e0202 */
[----:B------:R-:W-:Y:S03]  /*100c0*/  @P1 STG.E.U16 desc[UR14][R12.64], R0 ;  /* 0x000000000c001986 */ /* 0x000fe6000c10150e */
[----:B0-----:R-:W-:Y:S01]  /*100d0*/  IMAD.WIDE R18, R21, 0x2, R8 ;  /* 0x0000000215127825 */ /* 0x001fe200078e0208 */
[----:B------:R1:W-:Y:S01]  /*100e0*/  @P5 STG.E.U16 desc[UR14][R16.64], R4 ;  /* 0x0000000410005986 */ /* 0x0003e2000c10150e */
[----:B------:R-:W-:Y:S01]  /*100f0*/  ISETP.LT.AND P5, PT, R233, UR6, !P4 ;  /* 0x00000006e9007c0c */ /* 0x000fe2000e7a1270 */
[----:B------:R-:W-:Y:S01]  /*10100*/  ULDC UR6, c[0x0][0x228] ;  /* 0x00008a0000067ab9 */ /* 0x000fe20000000800 */
[----:B------:R-:W-:Y:S01]  /*10110*/  ISETP.LT.AND P4, PT, R250, UR8, !P4 ;  /* 0x00000008fa007c0c */ /* 0x000fe2000e781270 */
[----:B------:R0:W-:Y:S01]  /*10120*/  @P6 STG.E.U16 desc[UR14][R18.64], R14 ;  /* 0x0000000e12006986 */ /* 0x0001e2000c10150e */
[----:B------:R-:W-:Y:S01]  /*10130*/  VIADD R21, R21, UR4 ;  /* 0x0000000415157c36 */ /* 0x000fe20008000000 */
[----:B------:R-:W-:Y:S01]  /*10140*/  ISETP.LT.AND P6, PT, R233, UR10, !P0 ;  /* 0x0000000ae9007c0c */ /* 0x000fe2000c7c1270 */
[----:B------:R-:W-:Y:S01]  /*10150*/  ULDC UR4, c[0x0][0x248] ;  /* 0x0000920000047ab9 */ /* 0x000fe20000000800 */
[----:B------:R-:W-:Y:S01]  /*10160*/  VIADD R20, R232, 0x7b ;  /* 0x0000007be8147836 */ /* 0x000fe20000000000 */
[----:B------:R-:W-:Y:S01]  /*10170*/  ULDC UR8, c[0x0][0x228] ;  /* 0x00008a0000087ab9 */ /* 0x000fe20000000800 */
[C---:B--2---:R-:W-:Y:S01]  /*10180*/  IMAD.WIDE R10, R21.reuse, 0x2, R2 ;  /* 0x00000002150a7825 */ /* 0x044fe200078e0202 */
[----:B------:R-:W-:Y:S01]  /*10190*/  ISETP.LT.AND P0, PT, R250, UR6, !P0 ;  /* 0x00000006fa007c0c */ /* 0x000fe2000c701270 */
[----:B------:R-:W-:Y:S01]  /*101a0*/  ULDC UR6, c[0x0][0x228] ;  /* 0x00008a0000067ab9 */ /* 0x000fe20000000800 */
[----:B-1----:R-:W-:Y:S01]  /*101b0*/  PRMT R4, R24, 0x7632, R4 ;  /* 0x0000763218047816 */ /* 0x002fe20000000004 */
[C---:B------:R-:W-:Y:S01]  /*101c0*/  VIADD R17, R21.reuse, UR4 ;  /* 0x0000000415117c36 */ /* 0x040fe20008000000 */
[----:B------:R-:W-:Y:S01]  /*101d0*/  ISETP.GE.AND P3, PT, R20, UR11, PT ;  /* 0x0000000b14007c0c */ /* 0x000fe2000bf66270 */
[C---:B------:R-:W-:Y:S01]  /*101e0*/  VIADD R16, R232.reuse, 0x7d ;  /* 0x0000007de8107836 */ /* 0x040fe20000000000 */
[----:B------:R-:W-:Y:S01]  /*101f0*/  @P5 STG.E.U16 desc[UR14][R10.64], R24 ;  /* 0x000000180a005986 */ /* 0x000fe2000c10150e */
[----:B------:R-:W-:Y:S01]  /*10200*/  VIADD R0, R232, 0x7c ;  /* 0x0000007ce8007836 */ /* 0x000fe20000000000 */
[----:B------:R-:W-:Y:S01]  /*10210*/  ULDC UR4, c[0x0][0x248] ;  /* 0x0000920000047ab9 */ /* 0x000fe20000000800 */
[----:B------:R-:W-:Y:S01]  /*10220*/  IMAD.WIDE R12, R21, 0x2, R8 ;  /* 0x00000002150c7825 */ /* 0x000fe200078e0208 */
[----:B------:R-:W-:Y:S01]  /*10230*/  ISETP.GE.AND P5, PT, R16, UR7, PT ;  /* 0x0000000710007c0c */ /* 0x000fe2000bfa6270 */
[----:B------:R-:W-:Y:S01]  /*10240*/  ULDC UR7, c[0x0][0x228] ;  /* 0x00008a0000077ab9 */ /* 0x000fe20000000800 */
[----:B------:R-:W-:Y:S01]  /*10250*/  ISETP.GE.AND P1, PT, R0, UR9, PT ;  /* 0x0000000900007c0c */ /* 0x000fe2000bf26270 */
[----:B0-----:R-:W-:Y:S01]  /*10260*/  IMAD.WIDE R14, R17, 0x2, R2 ;  /* 0x00000002110e7825 */ /* 0x001fe200078e0202 */
[----:B------:R0:W-:Y:S01]  /*10270*/  @P4 STG.E.U16 desc[UR14][R12.64], R4 ;  /* 0x000000040c004986 */ /* 0x0001e2000c10150e */
[----:B------:R-:W-:Y:S01]  /*10280*/  ULDC UR9, c[0x0][0x228] ;  /* 0x00008a0000097ab9 */ /* 0x000fe20000000800 */
[C---:B------:R-:W-:Y:S01]  /*10290*/  ISETP.LT.AND P4, PT, R233.reuse, UR7, !P3 ;  /* 0x00000007e9007c0c */ /* 0x040fe2000df81270 */
[----:B------:R-:W-:Y:S01]  /*102a0*/  VIADD R232, R232, 0x7e ;  /* 0x0000007ee8e87836 */ /* 0x000fe20000000000 */
[----:B------:R1:W-:Y:S01]  /*102b0*/  @P6 STG.E.U16 desc[UR14][R14.64], R5 ;  /* 0x000000050e006986 */ /* 0x0003e2000c10150e */
[----:B------:R-:W-:Y:S01]  /*102c0*/  ISETP.LT.AND P3, PT, R250, UR8, !P3 ;  /* 0x00000008fa007c0c */ /* 0x000fe2000df61270 */
[----:B------:R-:W-:Y:S01]  /*102d0*/  ULDC UR7, c[0x0][0x228] ;  /* 0x00008a0000077ab9 */ /* 0x000fe20000000800 */
[----:B------:R-:W-:Y:S01]  /*102e0*/  ISETP.LT.AND P6, PT, R233, UR9, !P1 ;  /* 0x00000009e9007c0c */ /* 0x000fe2000cfc1270 */
[----:B------:R-:W-:Y:S01]  /*102f0*/  ULDC UR8, c[0x0][0x228] ;  /* 0x00008a0000087ab9 */ /* 0x000fe20000000800 */
[----:B------:R-:W-:Y:S01]  /*10300*/  PRMT R0, R5, 0x7632, R0 ;  /* 0x0000763205007816 */ /* 0x000fe20000000000 */
[----:B------:R-:W-:Y:S01]  /*10310*/  ULDC UR9, c[0x0][0x228] ;  /* 0x00008a0000097ab9 */ /* 0x000fe20000000800 */
[----:B------:R-:W-:Y:S01]  /*10320*/  PRMT R16, R25, 0x7632, R16 ;  /* 0x0000763219107816 */ /* 0x000fe20000000010 */
[----:B0-----:R-:W-:Y:S01]  /*10330*/  VIADD R13, R17, UR4 ;  /* 0x00000004110d7c36 */ /* 0x001fe20008000000 */
[----:B------:R-:W-:Y:S01]  /*10340*/  ULDC UR4, c[0x0][0x248] ;  /* 0x0000920000047ab9 */ /* 0x000fe20000000800 */
[----:B------:R-:W-:-:S02]  /*10350*/  PRMT R18, R7, 0x7632, R18 ;  /* 0x0000763207127816 */ /* 0x000fc40000000012 */
[----:B------:R-:W-:Y:S01]  /*10360*/  VIADD R19, R13, UR4 ;  /* 0x000000040d137c36 */ /* 0x000fe20008000000 */
[----:B------:R-:W-:Y:S01]  /*10370*/  ULDC UR4, c[0x0][0x228] ;  /* 0x00008a0000047ab9 */ /* 0x000fe20000000800 */
[----:B-1----:R-:W-:-:S04]  /*10380*/  IMAD.WIDE R4, R17, 0x2, R8 ;  /* 0x0000000211047825 */ /* 0x002fc800078e0208 */
[C---:B------:R-:W-:Y:S01]  /*10390*/  IMAD.WIDE R10, R13.reuse, 0x2, R2 ;  /* 0x000000020d0a7825 */ /* 0x040fe200078e0202 */
[----:B------:R0:W-:Y:S01]  /*103a0*/  @P0 STG.E.U16 desc[UR14][R4.64], R0 ;  /* 0x0000000004000986 */ /* 0x0001e2000c10150e */
[----:B------:R-:W-:Y:S01]  /*103b0*/  ISETP.GE.AND P0, PT, R232, UR5, PT ;  /* 0x00000005e8007c0c */ /* 0x000fe2000bf06270 */
[----:B------:R-:W-:Y:S01]  /*103c0*/  ULDC UR5, c[0x0][0x228] ;  /* 0x00008a0000057ab9 */ /* 0x000fe20000000800 */
[----:B------:R-:W-:Y:S01]  /*103d0*/  IMAD.WIDE R12, R13, 0x2, R8 ;  /* 0x000000020d0c7825 */ /* 0x000fe200078e0208 */
[----:B------:R-:W-:Y:S01]  /*103e0*/  @P4 STG.E.U16 desc[UR14][R10.64], R25 ;  /* 0x000000190a004986 */ /* 0x000fe2000c10150e */
[----:B------:R-:W-:Y:S01]  /*103f0*/  ISETP.LT.AND P4, PT, R233, UR5, !P0 ;  /* 0x00000005e9007c0c */ /* 0x000fe2000c781270 */
[----:B------:R-:W-:Y:S01]  /*10400*/  ULDC UR5, c[0x0][0x248] ;  /* 0x0000920000057ab9 */ /* 0x000fe20000000800 */
[----:B------:R-:W-:Y:S01]  /*10410*/  IMAD.WIDE R14, R19, 0x2, R2 ;  /* 0x00000002130e7825 */ /* 0x000fe200078e0202 */
[----:B------:R1:W-:Y:S01]  /*10420*/  @P3 STG.E.U16 desc[UR14][R12.64], R16 ;  /* 0x000000100c003986 */ /* 0x0003e2000c10150e */
[C---:B------:R-:W-:Y:S01]  /*10430*/  ISETP.LT.AND P3, PT, R233.reuse, UR6, !P2 ;  /* 0x00000006e9007c0c */ /* 0x040fe2000d761270 */
[----:B------:R-:W-:Y:S01]  /*10440*/  ULDC UR6, c[0x0][0x228] ;  /* 0x00008a0000067ab9 */ /* 0x000fe20000000800 */
[C---:B------:R-:W-:Y:S01]  /*10450*/  ISETP.LT.AND P0, PT, R250.reuse, UR8, !P0 ;  /* 0x00000008fa007c0c */ /* 0x040fe2000c701270 */
[----:B------:R2:W-:Y:S01]  /*10460*/  @P6 STG.E.U16 desc[UR14][R14.64], R6 ;  /* 0x000000060e006986 */ /* 0x0005e2000c10150e */
[----:B------:R-:W-:Y:S01]  /*10470*/  ISETP.LT.AND P6, PT, R233, UR4, !P5 ;  /* 0x00000004e9007c0c */ /* 0x000fe2000efc1270 */
[----:B------:R-:W-:Y:S01]  /*10480*/  ULDC UR4, c[0x0][0x248] ;  /* 0x0000920000047ab9 */ /* 0x000fe20000000800 */
[C---:B------:R-:W-:Y:S01]  /*10490*/  ISETP.LT.AND P1, PT, R250.reuse, UR6, !P1 ;  /* 0x00000006fa007c0c */ /* 0x040fe2000cf21270 */
[----:B0-----:R-:W-:Y:S01]  /*104a0*/  IMAD.WIDE R4, R19, 0x2, R8 ;  /* 0x0000000213047825 */ /* 0x001fe200078e0208 */
[----:B------:R-:W-:-:S02]  /*104b0*/  ISETP.LT.AND P5, PT, R250, UR7, !P5 ;  /* 0x00000007fa007c0c */ /* 0x000fc4000efa1270 */
[----:B------:R-:W-:Y:S01]  /*104c0*/  ISETP.LT.AND P2, PT, R250, UR9, !P2 ;  /* 0x00000009fa007c0c */ /* 0x000fe2000d741270 */
[----:B-1----:R-:W-:Y:S01]  /*104d0*/  VIADD R13, R19, UR4 ;  /* 0x00000004130d7c36 */ /* 0x002fe20008000000 */
[----:B------:R-:W-:Y:S01]  /*104e0*/  ULDC UR4, c[0x0][0x248] ;  /* 0x0000920000047ab9 */ /* 0x000fe20000000800 */
[----:B------:R-:W-:Y:S02]  /*104f0*/  PRMT R0, R26, 0x7632, R0 ;  /* 0x000076321a007816 */ /* 0x000fe40000000000 */
[C---:B------:R-:W-:Y:S01]  /*10500*/  VIADD R17, R13.reuse, UR5 ;  /* 0x000000050d117c36 */ /* 0x040fe20008000000 */
[----:B--2---:R-:W-:Y:S01]  /*10510*/  PRMT R6, R6, 0x7632, R6 ;  /* 0x0000763206067816 */ /* 0x004fe20000000006 */
[----:B------:R-:W-:-:S04]  /*10520*/  IMAD.WIDE R10, R13, 0x2, R2 ;  /* 0x000000020d0a7825 */ /* 0x000fc800078e0202 */
[----:B------:R-:W-:Y:S01]  /*10530*/  VIADD R19, R17, UR4 ;  /* 0x0000000411137c36 */ /* 0x000fe20008000000 */
[----:B------:R0:W-:Y:S01]  /*10540*/  @P1 STG.E.U16 desc[UR14][R4.64], R6 ;  /* 0x0000000604001986 */ /* 0x0001e2000c10150e */
[----:B------:R-:W-:-:S03]  /*10550*/  IMAD.WIDE R12, R13, 0x2, R8 ;  /* 0x000000020d0c7825 */ /* 0x000fc600078e0208 */
        /* <DEDUP_REMOVED lines=9> */
[----:B------:R-:W-:Y:S05]  /*105f0*/  @!P2 EXIT ;  /* 0x000000000000a94d */ /* 0x000fea0003800000 */
[----:B0-----:R-:W-:-:S05]  /*10600*/  PRMT R4, R27, 0x7632, R4 ;  /* 0x000076321b047816 */ /* 0x001fca0000000004 */
[----:B------:R-:W-:Y:S01]  /*10610*/  STG.E.U16 desc[UR14][R8.64], R4 ;  /* 0x0000000408007986 */ /* 0x000fe2000c10150e */
[----:B------:R-:W-:Y:S05]  /*10620*/  EXIT ;  /* 0x000000000000794d */ /* 0x000fea0003800000 */
.L_x_2:
[----:B------:R-:W-:-:S00]  /*10630*/  BRA `(.L_x_2) ;  /* 0xfffffffc00fc7947 */ /* 0x000fc0000383ffff */
[----:B------:R-:W-:-:S00]  /*10640*/  NOP ;  /* 0x0000000000007918 */ /* 0x000fc00000000000 */
        /* <DEDUP_REMOVED lines=11> */
.L_x_3:


//--------------------- .nv.shared.matmul_kernel  --------------------------
	.section	.nv.shared.matmul_kernel,"aw",@nobits
	.sectionflags	@""
	.align	16
	.zero		1024


//--------------------- .nv.shared.reserved.0     --------------------------
	.section	.nv.shared.reserved.0,"aw",@nobits
	.weak		__nv_reservedSMEM_offset_0_alias
	.size		__nv_reservedSMEM_offset_0_alias, 0, 0
	.other		__nv_reservedSMEM_offset_0_alias,@"STO_CUDA_RESERVED_SHARED STV_DEFAULT"
__nv_reservedSMEM_offset_0_alias:
	.zero		0


//--------------------- .nv.constant0.matmul_kernel --------------------------
	.section	.nv.constant0.matmul_kernel,"a",@progbits
	.sectionflags	@""
	.align	4
.nv.constant0.matmul_kernel:
	.zero		608


//--------------------- SYMBOLS --------------------------

	.type		.nv.reservedSmem.offset0,@object
	.size		.nv.reservedSmem.offset0,0x4
